//
// Generated by NVIDIA NVVM Compiler
//
// Compiler Build ID: CL-36424714
// Cuda compilation tools, release 13.0, V13.0.88
// Based on NVVM 20.0.0
//

.version 9.0
.target sm_100
.address_size 64

	// .globl	_Z8kuramotoPiPdS0_S0_S0_iid
.func  (.param .align 16 .b8 func_retval0[16]) __internal_trig_reduction_slowpathd
(
	.param .b64 __internal_trig_reduction_slowpathd_param_0
)
;
.global .align 8 .b8 __cudart_i2opi_d[144] = {8, 93, 141, 31, 177, 95, 251, 107, 234, 146, 82, 138, 247, 57, 7, 61, 123, 241, 229, 235, 199, 186, 39, 117, 45, 234, 95, 158, 102, 63, 70, 79, 183, 9, 203, 39, 207, 126, 54, 109, 31, 109, 10, 90, 139, 17, 47, 239, 15, 152, 5, 222, 255, 151, 248, 31, 59, 40, 249, 189, 139, 95, 132, 156, 244, 57, 83, 131, 57, 214, 145, 57, 65, 126, 95, 180, 38, 112, 156, 233, 132, 68, 187, 46, 245, 53, 130, 232, 62, 167, 41, 177, 28, 235, 29, 254, 28, 146, 209, 9, 234, 46, 73, 6, 224, 210, 77, 66, 58, 110, 36, 183, 97, 197, 187, 222, 171, 99, 81, 254, 65, 144, 67, 60, 153, 149, 98, 219, 192, 221, 52, 245, 209, 87, 39, 252, 41, 21, 68, 78, 110, 131, 249, 162};
.global .align 16 .b8 __cudart_sin_cos_coeffs[128] = {70, 210, 176, 44, 241, 229, 90, 190, 146, 227, 172, 105, 227, 29, 199, 62, 161, 98, 219, 25, 160, 1, 42, 191, 24, 8, 17, 17, 17, 17, 129, 63, 84, 85, 85, 85, 85, 85, 197, 191, 0, 0, 0, 0, 0, 0, 0, 0, 0, 0, 0, 0, 0, 0, 0, 0, 100, 129, 253, 32, 131, 255, 168, 189, 40, 133, 239, 193, 167, 238, 33, 62, 217, 230, 6, 142, 79, 126, 146, 190, 233, 188, 221, 25, 160, 1, 250, 62, 71, 93, 193, 22, 108, 193, 86, 191, 81, 85, 85, 85, 85, 85, 165, 63, 0, 0, 0, 0, 0, 0, 224, 191, 0, 0, 0, 0, 0, 0, 240, 63};

.visible .entry _Z8kuramotoPiPdS0_S0_S0_iid(
	.param .u64 .ptr .align 1 _Z8kuramotoPiPdS0_S0_S0_iid_param_0,
	.param .u64 .ptr .align 1 _Z8kuramotoPiPdS0_S0_S0_iid_param_1,
	.param .u64 .ptr .align 1 _Z8kuramotoPiPdS0_S0_S0_iid_param_2,
	.param .u64 .ptr .align 1 _Z8kuramotoPiPdS0_S0_S0_iid_param_3,
	.param .u64 .ptr .align 1 _Z8kuramotoPiPdS0_S0_S0_iid_param_4,
	.param .u32 _Z8kuramotoPiPdS0_S0_S0_iid_param_5,
	.param .u32 _Z8kuramotoPiPdS0_S0_S0_iid_param_6,
	.param .f64 _Z8kuramotoPiPdS0_S0_S0_iid_param_7
)
{
	.reg .pred 	%p<18>;
	.reg .b32 	%r<51>;
	.reg .b64 	%rd<53>;
	.reg .b64 	%fd<125>;

	ld.param.u64 	%rd18, [_Z8kuramotoPiPdS0_S0_S0_iid_param_0];
	ld.param.u64 	%rd19, [_Z8kuramotoPiPdS0_S0_S0_iid_param_1];
	ld.param.u64 	%rd20, [_Z8kuramotoPiPdS0_S0_S0_iid_param_2];
	ld.param.u64 	%rd16, [_Z8kuramotoPiPdS0_S0_S0_iid_param_3];
	ld.param.u64 	%rd17, [_Z8kuramotoPiPdS0_S0_S0_iid_param_4];
	ld.param.u32 	%r22, [_Z8kuramotoPiPdS0_S0_S0_iid_param_5];
	ld.param.u32 	%r23, [_Z8kuramotoPiPdS0_S0_S0_iid_param_6];
	ld.param.f64 	%fd21, [_Z8kuramotoPiPdS0_S0_S0_iid_param_7];
	cvta.to.global.u64 	%rd1, %rd17;
	cvta.to.global.u64 	%rd2, %rd18;
	cvta.to.global.u64 	%rd3, %rd19;
	cvta.to.global.u64 	%rd21, %rd20;
	mov.u32 	%r1, %tid.x;
	mul.wide.u32 	%rd22, %r1, 8;
	add.s64 	%rd23, %rd21, %rd22;
	ld.global.f64 	%fd22, [%rd23];
	add.s64 	%rd4, %rd3, %rd22;
	st.global.f64 	[%rd4], %fd22;
	setp.lt.s32 	%p1, %r22, 1;
	@%p1 bra 	$L__BB0_18;
	cvta.to.global.u64 	%rd24, %rd16;
	mul.lo.s32 	%r25, %r23, %r22;
	mul.wide.s32 	%rd25, %r25, 8;
	add.s64 	%rd5, %rd4, %rd25;
	add.s64 	%rd6, %rd24, %rd22;
	setp.eq.s32 	%p2, %r22, 1;
	mov.b32 	%r49, 0;
	@%p2 bra 	$L__BB0_12;
	and.b32  	%r26, %r22, 2147483646;
	neg.s32 	%r46, %r26;
	add.s64 	%rd52, %rd1, 8;
	add.s64 	%rd51, %rd3, 8;
	add.s32 	%r45, %r1, %r22;
	shl.b32 	%r4, %r22, 1;
	mul.wide.u32 	%rd27, %r1, 4;
	add.s64 	%rd50, %rd2, %rd27;
$L__BB0_3:
	ld.global.u32 	%r7, [%rd50];
	ld.global.f64 	%fd23, [%rd51+-8];
	ld.global.f64 	%fd24, [%rd52+-8];
	fma.rn.f64 	%fd25, %fd21, %fd24, %fd23;
	ld.global.f64 	%fd26, [%rd5];
	sub.f64 	%fd1, %fd25, %fd26;
	abs.f64 	%fd2, %fd1;
	setp.neu.f64 	%p3, %fd2, 0d7FF0000000000000;
	@%p3 bra 	$L__BB0_5;
	mov.f64 	%fd32, 0d0000000000000000;
	mul.rn.f64 	%fd122, %fd1, %fd32;
	mov.b32 	%r47, 0;
	bra.uni 	$L__BB0_7;
$L__BB0_5:
	mul.f64 	%fd27, %fd1, 0d3FE45F306DC9C883;
	cvt.rni.s32.f64 	%r47, %fd27;
	cvt.rn.f64.s32 	%fd28, %r47;
	fma.rn.f64 	%fd29, %fd28, 0dBFF921FB54442D18, %fd1;
	fma.rn.f64 	%fd30, %fd28, 0dBC91A62633145C00, %fd29;
	fma.rn.f64 	%fd122, %fd28, 0dB97B839A252049C0, %fd30;
	setp.ltu.f64 	%p4, %fd2, 0d41E0000000000000;
	@%p4 bra 	$L__BB0_7;
	{ // callseq 0, 0
	.param .b64 param0;
	st.param.f64 	[param0], %fd1;
	.param .align 16 .b8 retval0[16];
	call.uni (retval0), 
	__internal_trig_reduction_slowpathd, 
	(
	param0
	);
	ld.param.f64 	%fd122, [retval0];
	ld.param.b32 	%r47, [retval0+8];
	} // callseq 0
$L__BB0_7:
	shl.b32 	%r29, %r47, 6;
	cvt.u64.u32 	%rd28, %r29;
	and.b64  	%rd29, %rd28, 64;
	mov.u64 	%rd30, __cudart_sin_cos_coeffs;
	add.s64 	%rd31, %rd30, %rd29;
	mul.rn.f64 	%fd33, %fd122, %fd122;
	and.b32  	%r30, %r47, 1;
	setp.eq.b32 	%p5, %r30, 1;
	selp.f64 	%fd34, 0dBDA8FF8320FD8164, 0d3DE5DB65F9785EBA, %p5;
	ld.global.nc.v2.f64 	{%fd35, %fd36}, [%rd31];
	fma.rn.f64 	%fd37, %fd34, %fd33, %fd35;
	fma.rn.f64 	%fd38, %fd37, %fd33, %fd36;
	ld.global.nc.v2.f64 	{%fd39, %fd40}, [%rd31+16];
	fma.rn.f64 	%fd41, %fd38, %fd33, %fd39;
	fma.rn.f64 	%fd42, %fd41, %fd33, %fd40;
	ld.global.nc.v2.f64 	{%fd43, %fd44}, [%rd31+32];
	fma.rn.f64 	%fd45, %fd42, %fd33, %fd43;
	fma.rn.f64 	%fd46, %fd45, %fd33, %fd44;
	fma.rn.f64 	%fd47, %fd46, %fd122, %fd122;
	fma.rn.f64 	%fd48, %fd46, %fd33, 0d3FF0000000000000;
	selp.f64 	%fd49, %fd48, %fd47, %p5;
	and.b32  	%r31, %r47, 2;
	setp.eq.s32 	%p6, %r31, 0;
	mov.f64 	%fd50, 0d0000000000000000;
	sub.f64 	%fd51, %fd50, %fd49;
	selp.f64 	%fd52, %fd49, %fd51, %p6;
	cvt.rn.f64.s32 	%fd53, %r7;
	mul.f64 	%fd54, %fd53, 0d3FE0000000000000;
	ld.global.f64 	%fd55, [%rd6];
	fma.rn.f64 	%fd7, %fd54, %fd52, %fd55;
	st.global.f64 	[%rd6], %fd7;
	mul.wide.u32 	%rd32, %r45, 4;
	add.s64 	%rd33, %rd2, %rd32;
	ld.global.u32 	%r11, [%rd33];
	ld.global.f64 	%fd56, [%rd51];
	ld.global.f64 	%fd57, [%rd52];
	fma.rn.f64 	%fd58, %fd21, %fd57, %fd56;
	ld.global.f64 	%fd59, [%rd5];
	sub.f64 	%fd8, %fd58, %fd59;
	abs.f64 	%fd9, %fd8;
	setp.eq.f64 	%p7, %fd9, 0d7FF0000000000000;
	@%p7 bra 	$L__BB0_10;
	mul.f64 	%fd60, %fd8, 0d3FE45F306DC9C883;
	cvt.rni.s32.f64 	%r48, %fd60;
	cvt.rn.f64.s32 	%fd61, %r48;
	fma.rn.f64 	%fd62, %fd61, 0dBFF921FB54442D18, %fd8;
	fma.rn.f64 	%fd63, %fd61, 0dBC91A62633145C00, %fd62;
	fma.rn.f64 	%fd123, %fd61, 0dB97B839A252049C0, %fd63;
	setp.ltu.f64 	%p8, %fd9, 0d41E0000000000000;
	@%p8 bra 	$L__BB0_11;
	{ // callseq 1, 0
	.param .b64 param0;
	st.param.f64 	[param0], %fd8;
	.param .align 16 .b8 retval0[16];
	call.uni (retval0), 
	__internal_trig_reduction_slowpathd, 
	(
	param0
	);
	ld.param.f64 	%fd123, [retval0];
	ld.param.b32 	%r48, [retval0+8];
	} // callseq 1
	bra.uni 	$L__BB0_11;
$L__BB0_10:
	mov.f64 	%fd65, 0d0000000000000000;
	mul.rn.f64 	%fd123, %fd8, %fd65;
	mov.b32 	%r48, 0;
$L__BB0_11:
	and.b32  	%r49, %r22, 2147483646;
	shl.b32 	%r34, %r48, 6;
	cvt.u64.u32 	%rd34, %r34;
	and.b64  	%rd35, %rd34, 64;
	mov.u64 	%rd36, __cudart_sin_cos_coeffs;
	add.s64 	%rd37, %rd36, %rd35;
	mul.rn.f64 	%fd66, %fd123, %fd123;
	and.b32  	%r35, %r48, 1;
	setp.eq.b32 	%p9, %r35, 1;
	selp.f64 	%fd67, 0dBDA8FF8320FD8164, 0d3DE5DB65F9785EBA, %p9;
	ld.global.nc.v2.f64 	{%fd68, %fd69}, [%rd37];
	fma.rn.f64 	%fd70, %fd67, %fd66, %fd68;
	fma.rn.f64 	%fd71, %fd70, %fd66, %fd69;
	ld.global.nc.v2.f64 	{%fd72, %fd73}, [%rd37+16];
	fma.rn.f64 	%fd74, %fd71, %fd66, %fd72;
	fma.rn.f64 	%fd75, %fd74, %fd66, %fd73;
	ld.global.nc.v2.f64 	{%fd76, %fd77}, [%rd37+32];
	fma.rn.f64 	%fd78, %fd75, %fd66, %fd76;
	fma.rn.f64 	%fd79, %fd78, %fd66, %fd77;
	fma.rn.f64 	%fd80, %fd79, %fd123, %fd123;
	fma.rn.f64 	%fd81, %fd79, %fd66, 0d3FF0000000000000;
	selp.f64 	%fd82, %fd81, %fd80, %p9;
	and.b32  	%r36, %r48, 2;
	setp.eq.s32 	%p10, %r36, 0;
	mov.f64 	%fd83, 0d0000000000000000;
	sub.f64 	%fd84, %fd83, %fd82;
	selp.f64 	%fd85, %fd82, %fd84, %p10;
	cvt.rn.f64.s32 	%fd86, %r11;
	mul.f64 	%fd87, %fd86, 0d3FE0000000000000;
	fma.rn.f64 	%fd88, %fd87, %fd85, %fd7;
	st.global.f64 	[%rd6], %fd88;
	add.s32 	%r46, %r46, 2;
	add.s64 	%rd52, %rd52, 16;
	add.s64 	%rd51, %rd51, 16;
	add.s32 	%r45, %r45, %r4;
	mul.wide.u32 	%rd38, %r4, 4;
	add.s64 	%rd50, %rd50, %rd38;
	setp.ne.s32 	%p11, %r46, 0;
	@%p11 bra 	$L__BB0_3;
$L__BB0_12:
	and.b32  	%r37, %r22, 1;
	setp.eq.b32 	%p12, %r37, 1;
	not.pred 	%p13, %p12;
	@%p13 bra 	$L__BB0_18;
	ld.param.u64 	%rd49, [_Z8kuramotoPiPdS0_S0_S0_iid_param_4];
	mad.lo.s32 	%r38, %r49, %r22, %r1;
	mul.wide.u32 	%rd39, %r38, 4;
	add.s64 	%rd40, %rd2, %rd39;
	ld.global.u32 	%r39, [%rd40];
	cvt.rn.f64.s32 	%fd14, %r39;
	mul.wide.u32 	%rd41, %r49, 8;
	add.s64 	%rd42, %rd3, %rd41;
	ld.global.f64 	%fd89, [%rd42];
	cvta.to.global.u64 	%rd43, %rd49;
	add.s64 	%rd44, %rd43, %rd41;
	ld.global.f64 	%fd90, [%rd44];
	fma.rn.f64 	%fd91, %fd21, %fd90, %fd89;
	ld.global.f64 	%fd92, [%rd5];
	sub.f64 	%fd15, %fd91, %fd92;
	abs.f64 	%fd16, %fd15;
	setp.eq.f64 	%p14, %fd16, 0d7FF0000000000000;
	@%p14 bra 	$L__BB0_16;
	mul.f64 	%fd93, %fd15, 0d3FE45F306DC9C883;
	cvt.rni.s32.f64 	%r50, %fd93;
	cvt.rn.f64.s32 	%fd94, %r50;
	fma.rn.f64 	%fd95, %fd94, 0dBFF921FB54442D18, %fd15;
	fma.rn.f64 	%fd96, %fd94, 0dBC91A62633145C00, %fd95;
	fma.rn.f64 	%fd124, %fd94, 0dB97B839A252049C0, %fd96;
	setp.ltu.f64 	%p15, %fd16, 0d41E0000000000000;
	@%p15 bra 	$L__BB0_17;
	{ // callseq 2, 0
	.param .b64 param0;
	st.param.f64 	[param0], %fd15;
	.param .align 16 .b8 retval0[16];
	call.uni (retval0), 
	__internal_trig_reduction_slowpathd, 
	(
	param0
	);
	ld.param.f64 	%fd124, [retval0];
	ld.param.b32 	%r50, [retval0+8];
	} // callseq 2
	bra.uni 	$L__BB0_17;
$L__BB0_16:
	mov.f64 	%fd98, 0d0000000000000000;
	mul.rn.f64 	%fd124, %fd15, %fd98;
	mov.b32 	%r50, 0;
$L__BB0_17:
	shl.b32 	%r42, %r50, 6;
	cvt.u64.u32 	%rd45, %r42;
	and.b64  	%rd46, %rd45, 64;
	mov.u64 	%rd47, __cudart_sin_cos_coeffs;
	add.s64 	%rd48, %rd47, %rd46;
	mul.rn.f64 	%fd99, %fd124, %fd124;
	and.b32  	%r43, %r50, 1;
	setp.eq.b32 	%p16, %r43, 1;
	selp.f64 	%fd100, 0dBDA8FF8320FD8164, 0d3DE5DB65F9785EBA, %p16;
	ld.global.nc.v2.f64 	{%fd101, %fd102}, [%rd48];
	fma.rn.f64 	%fd103, %fd100, %fd99, %fd101;
	fma.rn.f64 	%fd104, %fd103, %fd99, %fd102;
	ld.global.nc.v2.f64 	{%fd105, %fd106}, [%rd48+16];
	fma.rn.f64 	%fd107, %fd104, %fd99, %fd105;
	fma.rn.f64 	%fd108, %fd107, %fd99, %fd106;
	ld.global.nc.v2.f64 	{%fd109, %fd110}, [%rd48+32];
	fma.rn.f64 	%fd111, %fd108, %fd99, %fd109;
	fma.rn.f64 	%fd112, %fd111, %fd99, %fd110;
	fma.rn.f64 	%fd113, %fd112, %fd124, %fd124;
	fma.rn.f64 	%fd114, %fd112, %fd99, 0d3FF0000000000000;
	selp.f64 	%fd115, %fd114, %fd113, %p16;
	and.b32  	%r44, %r50, 2;
	setp.eq.s32 	%p17, %r44, 0;
	mov.f64 	%fd116, 0d0000000000000000;
	sub.f64 	%fd117, %fd116, %fd115;
	selp.f64 	%fd118, %fd115, %fd117, %p17;
	mul.f64 	%fd119, %fd14, 0d3FE0000000000000;
	ld.global.f64 	%fd120, [%rd6];
	fma.rn.f64 	%fd121, %fd119, %fd118, %fd120;
	st.global.f64 	[%rd6], %fd121;
$L__BB0_18:
	ret;

}
	// .globl	_Z12update_thetaPdS_S_S_S_ii
.visible .entry _Z12update_thetaPdS_S_S_S_ii(
	.param .u64 .ptr .align 1 _Z12update_thetaPdS_S_S_S_ii_param_0,
	.param .u64 .ptr .align 1 _Z12update_thetaPdS_S_S_S_ii_param_1,
	.param .u64 .ptr .align 1 _Z12update_thetaPdS_S_S_S_ii_param_2,
	.param .u64 .ptr .align 1 _Z12update_thetaPdS_S_S_S_ii_param_3,
	.param .u64 .ptr .align 1 _Z12update_thetaPdS_S_S_S_ii_param_4,
	.param .u32 _Z12update_thetaPdS_S_S_S_ii_param_5,
	.param .u32 _Z12update_thetaPdS_S_S_S_ii_param_6
)
{
	.reg .b32 	%r<5>;
	.reg .b64 	%rd<20>;
	.reg .b64 	%fd<12>;

	ld.param.u64 	%rd1, [_Z12update_thetaPdS_S_S_S_ii_param_0];
	ld.param.u64 	%rd2, [_Z12update_thetaPdS_S_S_S_ii_param_1];
	ld.param.u64 	%rd3, [_Z12update_thetaPdS_S_S_S_ii_param_2];
	ld.param.u64 	%rd4, [_Z12update_thetaPdS_S_S_S_ii_param_3];
	ld.param.u64 	%rd5, [_Z12update_thetaPdS_S_S_S_ii_param_4];
	ld.param.u32 	%r1, [_Z12update_thetaPdS_S_S_S_ii_param_5];
	ld.param.u32 	%r2, [_Z12update_thetaPdS_S_S_S_ii_param_6];
	cvta.to.global.u64 	%rd6, %rd5;
	cvta.to.global.u64 	%rd7, %rd4;
	cvta.to.global.u64 	%rd8, %rd3;
	cvta.to.global.u64 	%rd9, %rd2;
	cvta.to.global.u64 	%rd10, %rd1;
	mov.u32 	%r3, %tid.x;
	mad.lo.s32 	%r4, %r2, %r1, %r3;
	mul.wide.s32 	%rd11, %r4, 8;
	add.s64 	%rd12, %rd10, %rd11;
	ld.global.f64 	%fd1, [%rd12];
	mul.wide.u32 	%rd13, %r3, 8;
	add.s64 	%rd14, %rd9, %rd13;
	ld.global.f64 	%fd2, [%rd14];
	add.s64 	%rd15, %rd8, %rd13;
	ld.global.f64 	%fd3, [%rd15];
	fma.rn.f64 	%fd4, %fd3, 0d4000000000000000, %fd2;
	add.s64 	%rd16, %rd7, %rd13;
	ld.global.f64 	%fd5, [%rd16];
	fma.rn.f64 	%fd6, %fd5, 0d4000000000000000, %fd4;
	add.s64 	%rd17, %rd6, %rd13;
	ld.global.f64 	%fd7, [%rd17];
	add.f64 	%fd8, %fd7, %fd6;
	mul.f64 	%fd9, %fd8, 0d3F847AE147AE147B;
	div.rn.f64 	%fd10, %fd9, 0d4018000000000000;
	add.f64 	%fd11, %fd1, %fd10;
	mul.wide.s32 	%rd18, %r2, 8;
	add.s64 	%rd19, %rd12, %rd18;
	st.global.f64 	[%rd19], %fd11;
	ret;

}
.func  (.param .align 16 .b8 func_retval0[16]) __internal_trig_reduction_slowpathd(
	.param .b64 __internal_trig_reduction_slowpathd_param_0
)
{
	.local .align 8 .b8 	__local_depot2[40];
	.reg .b64 	%SP;
	.reg .b64 	%SPL;
	.reg .pred 	%p<10>;
	.reg .b32 	%r<47>;
	.reg .b64 	%rd<74>;
	.reg .b64 	%fd<5>;

	mov.u64 	%SPL, __local_depot2;
	ld.param.f64 	%fd4, [__internal_trig_reduction_slowpathd_param_0];
	add.u64 	%rd1, %SPL, 0;
	{
	.reg .b32 %temp; 
	mov.b64 	{%temp, %r1}, %fd4;
	}
	shr.u32 	%r2, %r1, 20;
	and.b32  	%r3, %r2, 2047;
	setp.eq.s32 	%p1, %r3, 2047;
	mov.b32 	%r46, 0;
	@%p1 bra 	$L__BB2_9;
	add.s32 	%r20, %r3, -1024;
	mov.b64 	%rd20, %fd4;
	shl.b64 	%rd2, %rd20, 11;
	shr.u32 	%r4, %r20, 6;
	sub.s32 	%r45, 15, %r4;
	sub.s32 	%r21, 19, %r4;
	setp.lt.u32 	%p2, %r20, 128;
	selp.b32 	%r6, 18, %r21, %p2;
	setp.ge.s32 	%p3, %r45, %r6;
	mov.b64 	%rd70, 0;
	@%p3 bra 	$L__BB2_4;
	add.s32 	%r23, %r6, %r4;
	neg.s32 	%r43, %r23;
	or.b64  	%rd3, %rd2, -9223372036854775808;
	mov.b64 	%rd70, 0;
	mov.b32 	%r42, 0;
	mov.u64 	%rd25, __cudart_i2opi_d;
	mov.u32 	%r44, %r45;
$L__BB2_3:
	.pragma "nounroll";
	mul.wide.s32 	%rd22, %r42, 8;
	add.s64 	%rd23, %rd1, %rd22;
	mul.wide.s32 	%rd24, %r44, 8;
	add.s64 	%rd26, %rd25, %rd24;
	ld.global.nc.u64 	%rd27, [%rd26];
	{
	.reg .u32 %r0, %r1, %r2, %r3, %alo, %ahi, %blo, %bhi, %clo, %chi;
	mov.b64 	{%alo,%ahi}, %rd27;
	mov.b64 	{%blo,%bhi}, %rd3;
	mov.b64 	{%clo,%chi}, %rd70;
	mad.lo.cc.u32 	%r0, %alo, %blo, %clo;
	madc.hi.cc.u32 	%r1, %alo, %blo, %chi;
	madc.hi.u32 	%r2, %alo, %bhi, 0;
	mad.lo.cc.u32 	%r1, %alo, %bhi, %r1;
	madc.hi.cc.u32 	%r2, %ahi, %blo, %r2;
	madc.hi.u32 	%r3, %ahi, %bhi, 0;
	mad.lo.cc.u32 	%r1, %ahi, %blo, %r1;
	madc.lo.cc.u32 	%r2, %ahi, %bhi, %r2;
	addc.u32 	%r3, %r3, 0;
	mov.b64 	%rd28, {%r0,%r1};
	mov.b64 	%rd70, {%r2,%r3};
	}
	st.local.u64 	[%rd23], %rd28;
	add.s32 	%r44, %r44, 1;
	add.s32 	%r43, %r43, 1;
	add.s32 	%r42, %r42, 1;
	setp.ne.s32 	%p4, %r43, -15;
	mov.u32 	%r45, %r6;
	@%p4 bra 	$L__BB2_3;
$L__BB2_4:
	cvt.s64.s32 	%rd29, %r45;
	cvt.u64.u32 	%rd30, %r4;
	add.s64 	%rd31, %rd30, %rd29;
	shl.b64 	%rd32, %rd31, 3;
	add.s64 	%rd33, %rd1, %rd32;
	st.local.u64 	[%rd33+-120], %rd70;
	and.b32  	%r15, %r2, 63;
	ld.local.u64 	%rd72, [%rd1+16];
	ld.local.u64 	%rd71, [%rd1+24];
	setp.eq.s32 	%p5, %r15, 0;
	@%p5 bra 	$L__BB2_6;
	shl.b64 	%rd34, %rd71, %r15;
	shr.u64 	%rd35, %rd72, 1;
	xor.b32  	%r24, %r15, 63;
	shr.u64 	%rd36, %rd35, %r24;
	or.b64  	%rd71, %rd34, %rd36;
	ld.local.u64 	%rd37, [%rd1+8];
	shl.b64 	%rd38, %rd72, %r15;
	shr.u64 	%rd39, %rd37, 1;
	shr.u64 	%rd40, %rd39, %r24;
	or.b64  	%rd72, %rd38, %rd40;
$L__BB2_6:
	and.b32  	%r25, %r1, -2147483648;
	shr.u64 	%rd41, %rd71, 62;
	cvt.u32.u64 	%r26, %rd41;
	mov.b64 	{%r27, %r28}, %rd71;
	mov.b64 	{%r29, %r30}, %rd72;
	shf.l.wrap.b32 	%r31, %r30, %r27, 2;
	shf.l.wrap.b32 	%r32, %r27, %r28, 2;
	mov.b64 	%rd42, {%r31, %r32};
	shl.b64 	%rd43, %rd72, 2;
	shr.u64 	%rd44, %rd42, 63;
	cvt.u32.u64 	%r33, %rd44;
	add.s32 	%r34, %r33, %r26;
	setp.eq.s32 	%p6, %r25, 0;
	neg.s32 	%r35, %r34;
	selp.b32 	%r46, %r34, %r35, %p6;
	setp.gt.s64 	%p7, %rd42, -1;
	mov.b64 	%rd45, 0;
	{
	.reg .u32 %r0, %r1, %r2, %r3, %a0, %a1, %a2, %a3, %b0, %b1, %b2, %b3;
	mov.b64 	{%a0,%a1}, %rd45;
	mov.b64 	{%a2,%a3}, %rd45;
	mov.b64 	{%b0,%b1}, %rd43;
	mov.b64 	{%b2,%b3}, %rd42;
	sub.cc.u32 	%r0, %a0, %b0;
	subc.cc.u32 	%r1, %a1, %b1;
	subc.cc.u32 	%r2, %a2, %b2;
	subc.u32 	%r3, %a3, %b3;
	mov.b64 	%rd46, {%r0,%r1};
	mov.b64 	%rd47, {%r2,%r3};
	}
	xor.b32  	%r36, %r25, -2147483648;
	selp.b64 	%rd73, %rd42, %rd47, %p7;
	selp.b64 	%rd14, %rd43, %rd46, %p7;
	selp.b32 	%r17, %r25, %r36, %p7;
	clz.b64 	%r37, %rd73;
	cvt.u64.u32 	%rd15, %r37;
	setp.eq.s32 	%p8, %r37, 0;
	@%p8 bra 	$L__BB2_8;
	cvt.u32.u64 	%r38, %rd15;
	and.b32  	%r39, %r38, 63;
	shl.b64 	%rd48, %rd73, %r39;
	shr.u64 	%rd49, %rd14, 1;
	not.b32 	%r40, %r38;
	and.b32  	%r41, %r40, 63;
	shr.u64 	%rd50, %rd49, %r41;
	or.b64  	%rd73, %rd48, %rd50;
$L__BB2_8:
	mov.b64 	%rd51, -3958705157555305931;
	{
	.reg .u32 %r0, %r1, %r2, %r3, %alo, %ahi, %blo, %bhi;
	mov.b64 	{%alo,%ahi}, %rd73;
	mov.b64 	{%blo,%bhi}, %rd51;
	mul.lo.u32 	%r0, %alo, %blo;
	mul.hi.u32 	%r1, %alo, %blo;
	mad.lo.cc.u32 	%r1, %alo, %bhi, %r1;
	madc.hi.u32 	%r2, %alo, %bhi, 0;
	mad.lo.cc.u32 	%r1, %ahi, %blo, %r1;
	madc.hi.cc.u32 	%r2, %ahi, %blo, %r2;
	madc.hi.u32 	%r3, %ahi, %bhi, 0;
	mad.lo.cc.u32 	%r2, %ahi, %bhi, %r2;
	addc.u32 	%r3, %r3, 0;
	mov.b64 	%rd52, {%r0,%r1};
	mov.b64 	%rd53, {%r2,%r3};
	}
	setp.gt.s64 	%p9, %rd53, 0;
	{
	.reg .u32 %r0, %r1, %r2, %r3, %a0, %a1, %a2, %a3, %b0, %b1, %b2, %b3;
	mov.b64 	{%a0,%a1}, %rd52;
	mov.b64 	{%a2,%a3}, %rd53;
	mov.b64 	{%b0,%b1}, %rd52;
	mov.b64 	{%b2,%b3}, %rd53;
	add.cc.u32 	%r0, %a0, %b0;
	addc.cc.u32 	%r1, %a1, %b1;
	addc.cc.u32 	%r2, %a2, %b2;
	addc.u32 	%r3, %a3, %b3;
	mov.b64 	%rd54, {%r0,%r1};
	mov.b64 	%rd55, {%r2,%r3};
	}
	selp.b64 	%rd56, %rd55, %rd53, %p9;
	selp.s64 	%rd57, -1, 0, %p9;
	sub.s64 	%rd58, %rd57, %rd15;
	cvt.u64.u32 	%rd59, %r17;
	shl.b64 	%rd60, %rd59, 32;
	add.s64 	%rd61, %rd56, 1;
	shr.u64 	%rd62, %rd61, 10;
	add.s64 	%rd63, %rd62, 1;
	shr.u64 	%rd64, %rd63, 1;
	shl.b64 	%rd65, %rd58, 52;
	add.s64 	%rd66, %rd65, %rd64;
	add.s64 	%rd67, %rd66, 4602678819172646912;
	or.b64  	%rd68, %rd67, %rd60;
	mov.b64 	%fd4, %rd68;
$L__BB2_9:
	st.param.f64 	[func_retval0], %fd4;
	st.param.b32 	[func_retval0+8], %r46;
	ret;

}


// ===== COMPILED SASS (sm_100) =====

	.target	sm_100

	.elftype	@"ET_EXEC"


//--------------------- .note.nv.tkinfo           --------------------------
	.section	.note.nv.tkinfo,"",@"SHT_NOTE"
	.sectionflags	@"SHF_NOTE_NV_TKINFO"
	.tkinfo
        /*0018*/ 	.word	0x00000002
        /*0030*/ 	.string	""
        /*0030*/ 	.string	"ptxas"
        /*0030*/ 	.string	"Cuda compilation tools, release 13.0, V13.0.88"
        /*0030*/ 	.string	"Build cuda_13.0.r13.0/compiler.36424714_0"
        /*0030*/ 	.string	"-arch sm_100 -m 64 "



//--------------------- .note.nv.cuinfo           --------------------------
	.section	.note.nv.cuinfo,"",@"SHT_NOTE"
	.sectionflags	@"SHF_NOTE_NV_CUINFO"
        /*0018*/ 	.short	0x0002
        /*001a*/ 	.short	0x0064
        /*001c*/ 	.short	0x0082
	.zero		2


//--------------------- .nv.info                  --------------------------
	.section	.nv.info,"",@"SHT_CUDA_INFO"
	.align	4


	//----- nvinfo : EIATTR_REGCOUNT
	.align		4
        /*0000*/ 	.byte	0x04, 0x2f
        /*0002*/ 	.short	(.L_3 - .L_2)
	.align		4
.L_2:
        /*0004*/ 	.word	index@(_Z8kuramotoPiPdS0_S0_S0_iid)
        /*0008*/ 	.word	0x00000028


	//----- nvinfo : EIATTR_FRAME_SIZE
	.align		4
.L_3:
        /*000c*/ 	.byte	0x04, 0x11
        /*000e*/ 	.short	(.L_5 - .L_4)
	.align		4
.L_4:
        /*0010*/ 	.word	index@($_Z8kuramotoPiPdS0_S0_S0_iid$__internal_trig_reduction_slowpathd)
        /*0014*/ 	.word	0x00000028


	//----- nvinfo : EIATTR_FRAME_SIZE
	.align		4
.L_5:
        /*0018*/ 	.byte	0x04, 0x11
        /*001a*/ 	.short	(.L_7 - .L_6)
	.align		4
.L_6:
        /*001c*/ 	.word	index@(_Z8kuramotoPiPdS0_S0_S0_iid)
        /*0020*/ 	.word	0x00000028


	//----- nvinfo : EIATTR_REGCOUNT
	.align		4
.L_7:
        /*0024*/ 	.byte	0x04, 0x2f
        /*0026*/ 	.short	(.L_9 - .L_8)
	.align		4
.L_8:
        /*0028*/ 	.word	index@(_Z12update_thetaPdS_S_S_S_ii)
        /*002c*/ 	.word	0x0000001a


	//----- nvinfo : EIATTR_FRAME_SIZE
	.align		4
.L_9:
        /*0030*/ 	.byte	0x04, 0x11
        /*0032*/ 	.short	(.L_11 - .L_10)
	.align		4
.L_10:
        /*0034*/ 	.word	index@($__internal_0_$__cuda_sm20_div_rn_f64_full)
        /*0038*/ 	.word	0x00000000


	//----- nvinfo : EIATTR_FRAME_SIZE
	.align		4
.L_11:
        /*003c*/ 	.byte	0x04, 0x11
        /*003e*/ 	.short	(.L_13 - .L_12)
	.align		4
.L_12:
        /*0040*/ 	.word	index@(_Z12update_thetaPdS_S_S_S_ii)
        /*0044*/ 	.word	0x00000000


	//----- nvinfo : EIATTR_MIN_STACK_SIZE
	.align		4
.L_13:
        /*0048*/ 	.byte	0x04, 0x12
        /*004a*/ 	.short	(.L_15 - .L_14)
	.align		4
.L_14:
        /*004c*/ 	.word	index@(_Z12update_thetaPdS_S_S_S_ii)
        /*0050*/ 	.word	0x00000000


	//----- nvinfo : EIATTR_MIN_STACK_SIZE
	.align		4
.L_15:
        /*0054*/ 	.byte	0x04, 0x12
        /*0056*/ 	.short	(.L_17 - .L_16)
	.align		4
.L_16:
        /*0058*/ 	.word	index@(_Z8kuramotoPiPdS0_S0_S0_iid)
        /*005c*/ 	.word	0x00000028
.L_17:


//--------------------- .nv.compat                --------------------------
	.section	.nv.compat,"",@"SHT_CUDA_COMPAT_INFO"
	.align	4
        /*0000*/ 	.byte	0x02, 0x09, 0x00, 0x00, 0x02, 0x02, 0x01, 0x00, 0x02, 0x05, 0x05, 0x00, 0x03, 0x07, 0x01, 0x01
        /*0010*/ 	.byte	0x02, 0x03, 0x00, 0x00, 0x02, 0x06, 0x01, 0x00, 0x04, 0x0b, 0x08, 0x00, 0x01, 0x00, 0x00, 0x00
        /*0020*/ 	.byte	0x00, 0x00, 0x00, 0x00


//--------------------- .nv.info._Z12update_thetaPdS_S_S_S_ii --------------------------
	.section	.nv.info._Z12update_thetaPdS_S_S_S_ii,"",@"SHT_CUDA_INFO"
	.sectionflags	@""
	.align	4


	//----- nvinfo : EIATTR_CUDA_API_VERSION
	.align		4
        /*0000*/ 	.byte	0x04, 0x37
        /*0002*/ 	.short	(.L_19 - .L_18)
.L_18:
        /*0004*/ 	.word	0x00000082


	//----- nvinfo : EIATTR_KPARAM_INFO
	.align		4
.L_19:
        /*0008*/ 	.byte	0x04, 0x17
        /*000a*/ 	.short	(.L_21 - .L_20)
.L_20:
        /*000c*/ 	.word	0x00000000
        /*0010*/ 	.short	0x0006
        /*0012*/ 	.short	0x002c
        /*0014*/ 	.byte	0x00, 0xf0, 0x11, 0x00


	//----- nvinfo : EIATTR_KPARAM_INFO
	.align		4
.L_21:
        /*0018*/ 	.byte	0x04, 0x17
        /*001a*/ 	.short	(.L_23 - .L_22)
.L_22:
        /*001c*/ 	.word	0x00000000
        /*0020*/ 	.short	0x0005
        /*0022*/ 	.short	0x0028
        /*0024*/ 	.byte	0x00, 0xf0, 0x11, 0x00


	//----- nvinfo : EIATTR_KPARAM_INFO
	.align		4
.L_23:
        /*0028*/ 	.byte	0x04, 0x17
        /*002a*/ 	.short	(.L_25 - .L_24)
.L_24:
        /*002c*/ 	.word	0x00000000
        /*0030*/ 	.short	0x0004
        /*0032*/ 	.short	0x0020
        /*0034*/ 	.byte	0x00, 0xf5, 0x21, 0x00


	//----- nvinfo : EIATTR_KPARAM_INFO
	.align		4
.L_25:
        /*0038*/ 	.byte	0x04, 0x17
        /*003a*/ 	.short	(.L_27 - .L_26)
.L_26:
        /*003c*/ 	.word	0x00000000
        /*0040*/ 	.short	0x0003
        /*0042*/ 	.short	0x0018
        /*0044*/ 	.byte	0x00, 0xf5, 0x21, 0x00


	//----- nvinfo : EIATTR_KPARAM_INFO
	.align		4
.L_27:
        /*0048*/ 	.byte	0x04, 0x17
        /*004a*/ 	.short	(.L_29 - .L_28)
.L_28:
        /*004c*/ 	.word	0x00000000
        /*0050*/ 	.short	0x0002
        /*0052*/ 	.short	0x0010
        /*0054*/ 	.byte	0x00, 0xf5, 0x21, 0x00


	//----- nvinfo : EIATTR_KPARAM_INFO
	.align		4
.L_29:
        /*0058*/ 	.byte	0x04, 0x17
        /*005a*/ 	.short	(.L_31 - .L_30)
.L_30:
        /*005c*/ 	.word	0x00000000
        /*0060*/ 	.short	0x0001
        /*0062*/ 	.short	0x0008
        /*0064*/ 	.byte	0x00, 0xf5, 0x21, 0x00


	//----- nvinfo : EIATTR_KPARAM_INFO
	.align		4
.L_31:
        /*0068*/ 	.byte	0x04, 0x17
        /*006a*/ 	.short	(.L_33 - .L_32)
.L_32:
        /*006c*/ 	.word	0x00000000
        /*0070*/ 	.short	0x0000
        /*0072*/ 	.short	0x0000
        /*0074*/ 	.byte	0x00, 0xf5, 0x21, 0x00


	//----- nvinfo : EIATTR_SPARSE_MMA_MASK
	.align		4
.L_33:
        /*0078*/ 	.byte	0x03, 0x50
        /*007a*/ 	.short	0x0000


	//----- nvinfo : EIATTR_MAXREG_COUNT
	.align		4
        /*007c*/ 	.byte	0x03, 0x1b
        /*007e*/ 	.short	0x00ff


	//----- nvinfo : EIATTR_MERCURY_ISA_VERSION
	.align		4
        /*0080*/ 	.byte	0x03, 0x5f
        /*0082*/ 	.short	0x0101


	//----- nvinfo : EIATTR_VRC_CTA_INIT_COUNT
	.align		4
        /*0084*/ 	.byte	0x02, 0x4a
	.zero		1
	.zero		1


	//----- nvinfo : EIATTR_EXIT_INSTR_OFFSETS
	.align		4
        /*0088*/ 	.byte	0x04, 0x1c
        /*008a*/ 	.short	(.L_35 - .L_34)


	//   ....[0]....
.L_34:
        /*008c*/ 	.word	0x00000340


	//----- nvinfo : EIATTR_CRS_STACK_SIZE
	.align		4
.L_35:
        /*0090*/ 	.byte	0x04, 0x1e
        /*0092*/ 	.short	(.L_37 - .L_36)
.L_36:
        /*0094*/ 	.word	0x00000000


	//----- nvinfo : EIATTR_CBANK_PARAM_SIZE
	.align		4
.L_37:
        /*0098*/ 	.byte	0x03, 0x19
        /*009a*/ 	.short	0x0030


	//----- nvinfo : EIATTR_PARAM_CBANK
	.align		4
        /*009c*/ 	.byte	0x04, 0x0a
        /*009e*/ 	.short	(.L_39 - .L_38)
	.align		4
.L_38:
        /*00a0*/ 	.word	index@(.nv.constant0._Z12update_thetaPdS_S_S_S_ii)
        /*00a4*/ 	.short	0x0380
        /*00a6*/ 	.short	0x0030


	//----- nvinfo : EIATTR_SW_WAR
	.align		4
.L_39:
        /*00a8*/ 	.byte	0x04, 0x36
        /*00aa*/ 	.short	(.L_41 - .L_40)
.L_40:
        /*00ac*/ 	.word	0x00000008
.L_41:


//--------------------- .nv.info._Z8kuramotoPiPdS0_S0_S0_iid --------------------------
	.section	.nv.info._Z8kuramotoPiPdS0_S0_S0_iid,"",@"SHT_CUDA_INFO"
	.sectionflags	@""
	.align	4


	//----- nvinfo : EIATTR_CUDA_API_VERSION
	.align		4
        /*0000*/ 	.byte	0x04, 0x37
        /*0002*/ 	.short	(.L_43 - .L_42)
.L_42:
        /*0004*/ 	.word	0x00000082


	//----- nvinfo : EIATTR_KPARAM_INFO
	.align		4
.L_43:
        /*0008*/ 	.byte	0x04, 0x17
        /*000a*/ 	.short	(.L_45 - .L_44)
.L_44:
        /*000c*/ 	.word	0x00000000
        /*0010*/ 	.short	0x0007
        /*0012*/ 	.short	0x0030
        /*0014*/ 	.byte	0x00, 0xf0, 0x21, 0x00


	//----- nvinfo : EIATTR_KPARAM_INFO
	.align		4
.L_45:
        /*0018*/ 	.byte	0x04, 0x17
        /*001a*/ 	.short	(.L_47 - .L_46)
.L_46:
        /*001c*/ 	.word	0x00000000
        /*0020*/ 	.short	0x0006
        /*0022*/ 	.short	0x002c
        /*0024*/ 	.byte	0x00, 0xf0, 0x11, 0x00


	//----- nvinfo : EIATTR_KPARAM_INFO
	.align		4
.L_47:
        /*0028*/ 	.byte	0x04, 0x17
        /*002a*/ 	.short	(.L_49 - .L_48)
.L_48:
        /*002c*/ 	.word	0x00000000
        /*0030*/ 	.short	0x0005
        /*0032*/ 	.short	0x0028
        /*0034*/ 	.byte	0x00, 0xf0, 0x11, 0x00


	//----- nvinfo : EIATTR_KPARAM_INFO
	.align		4
.L_49:
        /*0038*/ 	.byte	0x04, 0x17
        /*003a*/ 	.short	(.L_51 - .L_50)
.L_50:
        /*003c*/ 	.word	0x00000000
        /*0040*/ 	.short	0x0004
        /*0042*/ 	.short	0x0020
        /*0044*/ 	.byte	0x00, 0xf5, 0x21, 0x00


	//----- nvinfo : EIATTR_KPARAM_INFO
	.align		4
.L_51:
        /*0048*/ 	.byte	0x04, 0x17
        /*004a*/ 	.short	(.L_53 - .L_52)
.L_52:
        /*004c*/ 	.word	0x00000000
        /*0050*/ 	.short	0x0003
        /*0052*/ 	.short	0x0018
        /*0054*/ 	.byte	0x00, 0xf5, 0x21, 0x00


	//----- nvinfo : EIATTR_KPARAM_INFO
	.align		4
.L_53:
        /*0058*/ 	.byte	0x04, 0x17
        /*005a*/ 	.short	(.L_55 - .L_54)
.L_54:
        /*005c*/ 	.word	0x00000000
        /*0060*/ 	.short	0x0002
        /*0062*/ 	.short	0x0010
        /*0064*/ 	.byte	0x00, 0xf5, 0x21, 0x00


	//----- nvinfo : EIATTR_KPARAM_INFO
	.align		4
.L_55:
        /*0068*/ 	.byte	0x04, 0x17
        /*006a*/ 	.short	(.L_57 - .L_56)
.L_56:
        /*006c*/ 	.word	0x00000000
        /*0070*/ 	.short	0x0001
        /*0072*/ 	.short	0x0008
        /*0074*/ 	.byte	0x00, 0xf5, 0x21, 0x00


	//----- nvinfo : EIATTR_KPARAM_INFO
	.align		4
.L_57:
        /*0078*/ 	.byte	0x04, 0x17
        /*007a*/ 	.short	(.L_59 - .L_58)
.L_58:
        /*007c*/ 	.word	0x00000000
        /*0080*/ 	.short	0x0000
        /*0082*/ 	.short	0x0000
        /*0084*/ 	.byte	0x00, 0xf5, 0x21, 0x00


	//----- nvinfo : EIATTR_SPARSE_MMA_MASK
	.align		4
.L_59:
        /*0088*/ 	.byte	0x03, 0x50
        /*008a*/ 	.short	0x0000


	//----- nvinfo : EIATTR_MAXREG_COUNT
	.align		4
        /*008c*/ 	.byte	0x03, 0x1b
        /*008e*/ 	.short	0x00ff


	//----- nvinfo : EIATTR_MERCURY_ISA_VERSION
	.align		4
        /*0090*/ 	.byte	0x03, 0x5f
        /*0092*/ 	.short	0x0101


	//----- nvinfo : EIATTR_VRC_CTA_INIT_COUNT
	.align		4
        /*0094*/ 	.byte	0x02, 0x4a
	.zero		1
	.zero		1


	//----- nvinfo : EIATTR_EXIT_INSTR_OFFSETS
	.align		4
        /*0098*/ 	.byte	0x04, 0x1c
        /*009a*/ 	.short	(.L_61 - .L_60)


	//   ....[0]....
.L_60:
        /*009c*/ 	.word	0x000000d0


	//   ....[1]....
        /*00a0*/ 	.word	0x00000b80


	//   ....[2]....
        /*00a4*/ 	.word	0x00001060


	//----- nvinfo : EIATTR_CRS_STACK_SIZE
	.align		4
.L_61:
        /*00a8*/ 	.byte	0x04, 0x1e
        /*00aa*/ 	.short	(.L_63 - .L_62)
.L_62:
        /*00ac*/ 	.word	0x00000000


	//----- nvinfo : EIATTR_CBANK_PARAM_SIZE
	.align		4
.L_63:
        /*00b0*/ 	.byte	0x03, 0x19
        /*00b2*/ 	.short	0x0038


	//----- nvinfo : EIATTR_PARAM_CBANK
	.align		4
        /*00b4*/ 	.byte	0x04, 0x0a
        /*00b6*/ 	.short	(.L_65 - .L_64)
	.align		4
.L_64:
        /*00b8*/ 	.word	index@(.nv.constant0._Z8kuramotoPiPdS0_S0_S0_iid)
        /*00bc*/ 	.short	0x0380
        /*00be*/ 	.short	0x0038


	//----- nvinfo : EIATTR_SW_WAR
	.align		4
.L_65:
        /*00c0*/ 	.byte	0x04, 0x36
        /*00c2*/ 	.short	(.L_67 - .L_66)
.L_66:
        /*00c4*/ 	.word	0x00000008
.L_67:


//--------------------- .nv.callgraph             --------------------------
	.section	.nv.callgraph,"",@"SHT_CUDA_CALLGRAPH"
	.align	4
	.sectionentsize	8
	.align		4
        /*0000*/ 	.word	0x00000000
	.align		4
        /*0004*/ 	.word	0xffffffff
	.align		4
        /*0008*/ 	.word	0x00000000
	.align		4
        /*000c*/ 	.word	0xfffffffe
	.align		4
        /*0010*/ 	.word	0x00000000
	.align		4
        /*0014*/ 	.word	0xfffffffd
	.align		4
        /*0018*/ 	.word	0x00000000
	.align		4
        /*001c*/ 	.word	0xfffffffc


//--------------------- .nv.constant4             --------------------------
	.section	.nv.constant4,"a",@progbits
	.align	8
	.align		8
.nv.constant4:
        /*0000*/ 	.dword	__cudart_i2opi_d
	.align		8
        /*0008*/ 	.dword	__cudart_sin_cos_coeffs


//--------------------- .text._Z12update_thetaPdS_S_S_S_ii --------------------------
	.section	.text._Z12update_thetaPdS_S_S_S_ii,"ax",@progbits
	.align	128
        .global         _Z12update_thetaPdS_S_S_S_ii
        .type           _Z12update_thetaPdS_S_S_S_ii,@function
        .size           _Z12update_thetaPdS_S_S_S_ii,(.L_x_25 - _Z12update_thetaPdS_S_S_S_ii)
        .other          _Z12update_thetaPdS_S_S_S_ii,@"STO_CUDA_ENTRY STV_DEFAULT"
_Z12update_thetaPdS_S_S_S_ii:
.text._Z12update_thetaPdS_S_S_S_ii:
[----:B------:R-:W-:Y:S01]  /*0000*/  LDC R1, c[0x0][0x37c] ;  /* 0x0000df00ff017b82 */ /* 0x000fe20000000800 */
[----:B------:R-:W0:Y:S07]  /*0010*/  S2R R5, SR_TID.X ;  /* 0x0000000000057919 */ /* 0x000e2e0000002100 */
[----:B------:R-:W0:Y:S01]  /*0020*/  LDC.64 R2, c[0x0][0x388] ;  /* 0x0000e200ff027b82 */ /* 0x000e220000000a00 */
[----:B------:R-:W1:Y:S07]  /*0030*/  LDCU.64 UR4, c[0x0][0x358] ;  /* 0x00006b00ff0477ac */ /* 0x000e6e0008000a00 */
[----:B------:R-:W2:Y:S08]  /*0040*/  LDC.64 R12, c[0x0][0x390] ;  /* 0x0000e400ff0c7b82 */ /* 0x000eb00000000a00 */
[----:B------:R-:W3:Y:S08]  /*0050*/  LDC.64 R10, c[0x0][0x398] ;  /* 0x0000e600ff0a7b82 */ /* 0x000ef00000000a00 */
[----:B------:R-:W4:Y:S01]  /*0060*/  LDC.64 R8, c[0x0][0x3a0] ;  /* 0x0000e800ff087b82 */ /* 0x000f220000000a00 */
[----:B0-----:R-:W-:-:S07]  /*0070*/  IMAD.WIDE.U32 R2, R5, 0x8, R2 ;  /* 0x0000000805027825 */ /* 0x001fce00078e0002 */
[----:B------:R-:W0:Y:S01]  /*0080*/  LDC.64 R14, c[0x0][0x3a8] ;  /* 0x0000ea00ff0e7b82 */ /* 0x000e220000000a00 */
[C---:B--2---:R-:W-:Y:S01]  /*0090*/  IMAD.WIDE.U32 R12, R5.reuse, 0x8, R12 ;  /* 0x00000008050c7825 */ /* 0x044fe200078e000c */
[----:B-1----:R-:W2:Y:S06]  /*00a0*/  LDG.E.64 R2, desc[UR4][R2.64] ;  /* 0x0000000402027981 */ /* 0x002eac000c1e1b00 */
[----:B------:R-:W1:Y:S01]  /*00b0*/  LDC.64 R6, c[0x0][0x380] ;  /* 0x0000e000ff067b82 */ /* 0x000e620000000a00 */
[----:B------:R-:W2:Y:S01]  /*00c0*/  LDG.E.64 R12, desc[UR4][R12.64] ;  /* 0x000000040c0c7981 */ /* 0x000ea2000c1e1b00 */
[----:B---3--:R-:W-:-:S06]  /*00d0*/  IMAD.WIDE.U32 R10, R5, 0x8, R10 ;  /* 0x00000008050a7825 */ /* 0x008fcc00078e000a */
[----:B------:R-:W3:Y:S01]  /*00e0*/  LDG.E.64 R10, desc[UR4][R10.64] ;  /* 0x000000040a0a7981 */ /* 0x000ee2000c1e1b00 */
[----:B----4-:R-:W-:-:S06]  /*00f0*/  IMAD.WIDE.U32 R8, R5, 0x8, R8 ;  /* 0x0000000805087825 */ /* 0x010fcc00078e0008 */
[----:B------:R-:W4:Y:S01]  /*0100*/  LDG.E.64 R8, desc[UR4][R8.64] ;  /* 0x0000000408087981 */ /* 0x000f22000c1e1b00 */
[----:B0-----:R-:W-:-:S04]  /*0110*/  IMAD R5, R15, R14, R5 ;  /* 0x0000000e0f057224 */ /* 0x001fc800078e0205 */
[----:B-1----:R-:W-:-:S05]  /*0120*/  IMAD.WIDE R6, R5, 0x8, R6 ;  /* 0x0000000805067825 */ /* 0x002fca00078e0206 */
[----:B------:R0:W5:Y:S01]  /*0130*/  LDG.E.64 R4, desc[UR4][R6.64] ;  /* 0x0000000406047981 */ /* 0x000162000c1e1b00 */
[----:B------:R-:W1:Y:S01]  /*0140*/  MUFU.RCP64H R15, 6 ;  /* 0x40180000000f7908 */ /* 0x000e620000001800 */
[----:B------:R-:W-:Y:S01]  /*0150*/  IMAD.MOV.U32 R18, RZ, RZ, 0x0 ;  /* 0x00000000ff127424 */ /* 0x000fe200078e00ff */
[----:B------:R-:W-:Y:S01]  /*0160*/  UMOV UR6, 0x47ae147b ;  /* 0x47ae147b00067882 */ /* 0x000fe20000000000 */
[----:B------:R-:W-:Y:S01]  /*0170*/  IMAD.MOV.U32 R19, RZ, RZ, 0x40180000 ;  /* 0x40180000ff137424 */ /* 0x000fe200078e00ff */
[----:B------:R-:W-:Y:S01]  /*0180*/  UMOV UR7, 0x3f847ae1 ;  /* 0x3f847ae100077882 */ /* 0x000fe20000000000 */
[----:B------:R-:W-:Y:S01]  /*0190*/  IMAD.MOV.U32 R14, RZ, RZ, 0x1 ;  /* 0x00000001ff0e7424 */ /* 0x000fe200078e00ff */
[----:B------:R-:W-:Y:S05]  /*01a0*/  BSSY.RECONVERGENT B0, `(.L_x_0) ;  /* 0x0000015000007945 */ /* 0x000fea0003800200 */
[----:B-1----:R-:W-:-:S08]  /*01b0*/  DFMA R16, R14, -R18, 1 ;  /* 0x3ff000000e10742b */ /* 0x002fd00000000812 */
[----:B------:R-:W-:-:S08]  /*01c0*/  DFMA R16, R16, R16, R16 ;  /* 0x000000101010722b */ /* 0x000fd00000000010 */
[----:B------:R-:W-:Y:S02]  /*01d0*/  DFMA R16, R14, R16, R14 ;  /* 0x000000100e10722b */ /* 0x000fe4000000000e */
[----:B--2---:R-:W-:-:S08]  /*01e0*/  DFMA R2, R12, 2, R2 ;  /* 0x400000000c02782b */ /* 0x004fd00000000002 */
[----:B---3--:R-:W-:Y:S02]  /*01f0*/  DFMA R2, R10, 2, R2 ;  /* 0x400000000a02782b */ /* 0x008fe40000000002 */
[----:B------:R-:W-:-:S06]  /*0200*/  DFMA R10, R16, -R18, 1 ;  /* 0x3ff00000100a742b */ /* 0x000fcc0000000812 */
[----:B----4-:R-:W-:Y:S02]  /*0210*/  DADD R2, R2, R8 ;  /* 0x0000000002027229 */ /* 0x010fe40000000008 */
[----:B------:R-:W-:-:S06]  /*0220*/  DFMA R10, R16, R10, R16 ;  /* 0x0000000a100a722b */ /* 0x000fcc0000000010 */
[----:B------:R-:W-:-:S08]  /*0230*/  DMUL R8, R2, UR6 ;  /* 0x0000000602087c28 */ /* 0x000fd00008000000 */
[----:B------:R-:W-:Y:S02]  /*0240*/  DMUL R2, R8, R10 ;  /* 0x0000000a08027228 */ /* 0x000fe40000000000 */
[----:B------:R-:W-:-:S06]  /*0250*/  FSETP.GEU.AND P1, PT, |R9|, 6.5827683646048100446e-37, PT ;  /* 0x036000000900780b */ /* 0x000fcc0003f2e200 */
[----:B------:R-:W-:-:S08]  /*0260*/  DFMA R12, R2, -6, R8 ;  /* 0xc0180000020c782b */ /* 0x000fd00000000008 */
[----:B------:R-:W-:-:S10]  /*0270*/  DFMA R2, R10, R12, R2 ;  /* 0x0000000c0a02722b */ /* 0x000fd40000000002 */
[----:B------:R-:W-:-:S05]  /*0280*/  FFMA R0, RZ, 2.375, R3 ;  /* 0x40180000ff007823 */ /* 0x000fca0000000003 */
[----:B------:R-:W-:-:S13]  /*0290*/  FSETP.GT.AND P0, PT, |R0|, 1.469367938527859385e-39, PT ;  /* 0x001000000000780b */ /* 0x000fda0003f04200 */
[----:B0-----:R-:W-:Y:S05]  /*02a0*/  @P0 BRA P1, `(.L_x_1) ;  /* 0x0000000000100947 */ /* 0x001fea0000800000 */
[----:B------:R-:W-:-:S07]  /*02b0*/  MOV R0, 0x2d0 ;  /* 0x000002d000007802 */ /* 0x000fce0000000f00 */
[----:B-----5:R-:W-:Y:S05]  /*02c0*/  CALL.REL.NOINC `($__internal_0_$__cuda_sm20_div_rn_f64_full) ;  /* 0x0000000000207944 */ /* 0x020fea0003c00000 */
[----:B------:R-:W-:Y:S02]  /*02d0*/  IMAD.MOV.U32 R2, RZ, RZ, R12 ;  /* 0x000000ffff027224 */ /* 0x000fe400078e000c */
[----:B------:R-:W-:-:S07]  /*02e0*/  IMAD.MOV.U32 R3, RZ, RZ, R13 ;  /* 0x000000ffff037224 */ /* 0x000fce00078e000d */
.L_x_1:
[----:B------:R-:W-:Y:S05]  /*02f0*/  BSYNC.RECONVERGENT B0 ;  /* 0x0000000000007941 */ /* 0x000fea0003800200 */
.L_x_0:
[----:B------:R-:W0:Y:S01]  /*0300*/  LDC R9, c[0x0][0x3ac] ;  /* 0x0000eb00ff097b82 */ /* 0x000e220000000800 */
[----:B-----5:R-:W-:Y:S01]  /*0310*/  DADD R4, R4, R2 ;  /* 0x0000000004047229 */ /* 0x020fe20000000002 */
[----:B0-----:R-:W-:-:S06]  /*0320*/  IMAD.WIDE R6, R9, 0x8, R6 ;  /* 0x0000000809067825 */ /* 0x001fcc00078e0206 */
[----:B------:R-:W-:Y:S01]  /*0330*/  STG.E.64 desc[UR4][R6.64], R4 ;  /* 0x0000000406007986 */ /* 0x000fe2000c101b04 */
[----:B------:R-:W-:Y:S05]  /*0340*/  EXIT ;  /* 0x000000000000794d */ /* 0x000fea0003800000 */
        .weak           $__internal_0_$__cuda_sm20_div_rn_f64_full
        .type           $__internal_0_$__cuda_sm20_div_rn_f64_full,@function
        .size           $__internal_0_$__cuda_sm20_div_rn_f64_full,(.L_x_25 - $__internal_0_$__cuda_sm20_div_rn_f64_full)
$__internal_0_$__cuda_sm20_div_rn_f64_full:
[----:B------:R-:W-:Y:S01]  /*0350*/  IMAD.MOV.U32 R3, RZ, RZ, 0x3ff80000 ;  /* 0x3ff80000ff037424 */ /* 0x000fe200078e00ff */
[----:B------:R-:W-:Y:S01]  /*0360*/  MOV R10, 0x1 ;  /* 0x00000001000a7802 */ /* 0x000fe20000000f00 */
[----:B------:R-:W-:Y:S01]  /*0370*/  IMAD.MOV.U32 R2, RZ, RZ, 0x0 ;  /* 0x00000000ff027424 */ /* 0x000fe200078e00ff */
[----:B------:R-:W-:Y:S01]  /*0380*/  FSETP.GEU.AND P1, PT, |R9|, 1.469367938527859385e-39, PT ;  /* 0x001000000900780b */ /* 0x000fe20003f2e200 */
[----:B------:R-:W0:Y:S01]  /*0390*/  MUFU.RCP64H R11, R3 ;  /* 0x00000003000b7308 */ /* 0x000e220000001800 */
[----:B------:R-:W-:Y:S01]  /*03a0*/  IMAD.MOV.U32 R21, RZ, RZ, 0x40100000 ;  /* 0x40100000ff157424 */ /* 0x000fe200078e00ff */
[----:B------:R-:W-:Y:S03]  /*03b0*/  BSSY.RECONVERGENT B1, `(.L_x_2) ;  /* 0x0000045000017945 */ /* 0x000fe60003800200 */
[----:B------:R-:W-:Y:S01]  /*03c0*/  VIADD R23, R21, 0xffffffff ;  /* 0xffffffff15177836 */ /* 0x000fe20000000000 */
[----:B0-----:R-:W-:-:S08]  /*03d0*/  DFMA R12, R10, -R2, 1 ;  /* 0x3ff000000a0c742b */ /* 0x001fd00000000802 */
[----:B------:R-:W-:Y:S01]  /*03e0*/  DFMA R14, R12, R12, R12 ;  /* 0x0000000c0c0e722b */ /* 0x000fe2000000000c */
[----:B------:R-:W-:Y:S01]  /*03f0*/  LOP3.LUT R12, R9, 0x7ff00000, RZ, 0xc0, !PT ;  /* 0x7ff00000090c7812 */ /* 0x000fe200078ec0ff */
[----:B------:R-:W-:-:S03]  /*0400*/  IMAD.MOV.U32 R13, RZ, RZ, 0x1ca00000 ;  /* 0x1ca00000ff0d7424 */ /* 0x000fc600078e00ff */
[----:B------:R-:W-:Y:S01]  /*0410*/  ISETP.GE.U32.AND P0, PT, R12, 0x40100000, PT ;  /* 0x401000000c00780c */ /* 0x000fe20003f06070 */
[----:B------:R-:W-:Y:S02]  /*0420*/  IMAD.MOV.U32 R20, RZ, RZ, R12 ;  /* 0x000000ffff147224 */ /* 0x000fe400078e000c */
[----:B------:R-:W-:Y:S01]  /*0430*/  DFMA R16, R10, R14, R10 ;  /* 0x0000000e0a10722b */ /* 0x000fe2000000000a */
[----:B------:R-:W-:Y:S01]  /*0440*/  SEL R13, R13, 0x63400000, !P0 ;  /* 0x634000000d0d7807 */ /* 0x000fe20004000000 */
[----:B------:R-:W-:-:S03]  /*0450*/  IMAD.MOV.U32 R10, RZ, RZ, R8 ;  /* 0x000000ffff0a7224 */ /* 0x000fc600078e0008 */
[C-C-:B------:R-:W-:Y:S02]  /*0460*/  @!P1 LOP3.LUT R14, R13.reuse, 0x80000000, R9.reuse, 0xf8, !PT ;  /* 0x800000000d0e9812 */ /* 0x140fe400078ef809 */
[----:B------:R-:W-:Y:S01]  /*0470*/  LOP3.LUT R11, R13, 0x800fffff, R9, 0xf8, !PT ;  /* 0x800fffff0d0b7812 */ /* 0x000fe200078ef809 */
[----:B------:R-:W-:Y:S01]  /*0480*/  DFMA R18, R16, -R2, 1 ;  /* 0x3ff000001012742b */ /* 0x000fe20000000802 */
[----:B------:R-:W-:Y:S01]  /*0490*/  @!P1 LOP3.LUT R15, R14, 0x100000, RZ, 0xfc, !PT ;  /* 0x001000000e0f9812 */ /* 0x000fe200078efcff */
[----:B------:R-:W-:-:S06]  /*04a0*/  @!P1 IMAD.MOV.U32 R14, RZ, RZ, RZ ;  /* 0x000000ffff0e9224 */ /* 0x000fcc00078e00ff */
[----:B------:R-:W-:Y:S02]  /*04b0*/  @!P1 DFMA R10, R10, 2, -R14 ;  /* 0x400000000a0a982b */ /* 0x000fe4000000080e */
[----:B------:R-:W-:-:S08]  /*04c0*/  DFMA R14, R16, R18, R16 ;  /* 0x00000012100e722b */ /* 0x000fd00000000010 */
[----:B------:R-:W-:Y:S01]  /*04d0*/  @!P1 LOP3.LUT R20, R11, 0x7ff00000, RZ, 0xc0, !PT ;  /* 0x7ff000000b149812 */ /* 0x000fe200078ec0ff */
[----:B------:R-:W-:-:S03]  /*04e0*/  DMUL R18, R14, R10 ;  /* 0x0000000a0e127228 */ /* 0x000fc60000000000 */
[----:B------:R-:W-:-:S04]  /*04f0*/  IADD3 R22, PT, PT, R20, -0x1, RZ ;  /* 0xffffffff14167810 */ /* 0x000fc80007ffe0ff */
[----:B------:R-:W-:Y:S01]  /*0500*/  ISETP.GT.U32.AND P0, PT, R22, 0x7feffffe, PT ;  /* 0x7feffffe1600780c */ /* 0x000fe20003f04070 */
[----:B------:R-:W-:-:S03]  /*0510*/  DFMA R16, R18, -R2, R10 ;  /* 0x800000021210722b */ /* 0x000fc6000000000a */
[----:B------:R-:W-:-:S05]  /*0520*/  ISETP.GT.U32.OR P0, PT, R23, 0x7feffffe, P0 ;  /* 0x7feffffe1700780c */ /* 0x000fca0000704470 */
[----:B------:R-:W-:-:S08]  /*0530*/  DFMA R14, R14, R16, R18 ;  /* 0x000000100e0e722b */ /* 0x000fd00000000012 */
[----:B------:R-:W-:Y:S05]  /*0540*/  @P0 BRA `(.L_x_3) ;  /* 0x0000000000680947 */ /* 0x000fea0003800000 */
[----:B------:R-:W-:Y:S02]  /*0550*/  IMAD.MOV.U32 R9, RZ, RZ, 0x40100000 ;  /* 0x40100000ff097424 */ /* 0x000fe400078e00ff */
[----:B------:R-:W-:-:S03]  /*0560*/  IMAD.MOV.U32 R8, RZ, RZ, RZ ;  /* 0x000000ffff087224 */ /* 0x000fc600078e00ff */
[----:B------:R-:W-:-:S04]  /*0570*/  VIADDMNMX R12, R12, -R9, 0xb9600000, !PT ;  /* 0xb96000000c0c7446 */ /* 0x000fc80007800909 */
[----:B------:R-:W-:-:S05]  /*0580*/  VIMNMX R12, PT, PT, R12, 0x46a00000, PT ;  /* 0x46a000000c0c7848 */ /* 0x000fca0003fe0100 */
[----:B------:R-:W-:-:S04]  /*0590*/  IMAD.IADD R16, R12, 0x1, -R13 ;  /* 0x000000010c107824 */ /* 0x000fc800078e0a0d */
[----:B------:R-:W-:-:S06]  /*05a0*/  VIADD R9, R16, 0x7fe00000 ;  /* 0x7fe0000010097836 */ /* 0x000fcc0000000000 */
[----:B------:R-:W-:-:S10]  /*05b0*/  DMUL R12, R14, R8 ;  /* 0x000000080e0c7228 */ /* 0x000fd40000000000 */
[----:B------:R-:W-:-:S13]  /*05c0*/  FSETP.GTU.AND P0, PT, |R13|, 1.469367938527859385e-39, PT ;  /* 0x001000000d00780b */ /* 0x000fda0003f0c200 */
[----:B------:R-:W-:Y:S05]  /*05d0*/  @P0 BRA `(.L_x_4) ;  /* 0x0000000000880947 */ /* 0x000fea0003800000 */
[----:B------:R-:W-:Y:S01]  /*05e0*/  DFMA R2, R14, -R2, R10 ;  /* 0x800000020e02722b */ /* 0x000fe2000000000a */
[----:B------:R-:W-:-:S09]  /*05f0*/  MOV R8, RZ ;  /* 0x000000ff00087202 */ /* 0x000fd20000000f00 */
[C---:B------:R-:W-:Y:S02]  /*0600*/  FSETP.NEU.AND P0, PT, R3.reuse, RZ, PT ;  /* 0x000000ff0300720b */ /* 0x040fe40003f0d000 */
[----:B------:R-:W-:-:S04]  /*0610*/  LOP3.LUT R2, R3, 0x40180000, RZ, 0x3c, !PT ;  /* 0x4018000003027812 */ /* 0x000fc800078e3cff */
[----:B------:R-:W-:-:S04]  /*0620*/  LOP3.LUT R11, R2, 0x80000000, RZ, 0xc0, !PT ;  /* 0x80000000020b7812 */ /* 0x000fc800078ec0ff */
[----:B------:R-:W-:-:S03]  /*0630*/  LOP3.LUT R9, R11, R9, RZ, 0xfc, !PT ;  /* 0x000000090b097212 */ /* 0x000fc600078efcff */
[----:B------:R-:W-:Y:S05]  /*0640*/  @!P0 BRA `(.L_x_4) ;  /* 0x00000000006c8947 */ /* 0x000fea0003800000 */
[----:B------:R-:W-:Y:S01]  /*0650*/  IMAD.MOV R3, RZ, RZ, -R16 ;  /* 0x000000ffff037224 */ /* 0x000fe200078e0a10 */
[----:B------:R-:W-:Y:S01]  /*0660*/  DMUL.RP R8, R14, R8 ;  /* 0x000000080e087228 */ /* 0x000fe20000008000 */
[----:B------:R-:W-:-:S06]  /*0670*/  IMAD.MOV.U32 R2, RZ, RZ, RZ ;  /* 0x000000ffff027224 */ /* 0x000fcc00078e00ff */
[----:B------:R-:W-:-:S03]  /*0680*/  DFMA R2, R12, -R2, R14 ;  /* 0x800000020c02722b */ /* 0x000fc6000000000e */
[----:B------:R-:W-:-:S03]  /*0690*/  LOP3.LUT R11, R9, R11, RZ, 0x3c, !PT ;  /* 0x0000000b090b7212 */ /* 0x000fc600078e3cff */
[----:B------:R-:W-:-:S04]  /*06a0*/  IADD3 R2, PT, PT, -R16, -0x43300000, RZ ;  /* 0xbcd0000010027810 */ /* 0x000fc80007ffe1ff */
[----:B------:R-:W-:-:S04]  /*06b0*/  FSETP.NEU.AND P0, PT, |R3|, R2, PT ;  /* 0x000000020300720b */ /* 0x000fc80003f0d200 */
[----:B------:R-:W-:Y:S02]  /*06c0*/  FSEL R12, R8, R12, !P0 ;  /* 0x0000000c080c7208 */ /* 0x000fe40004000000 */
[----:B------:R-:W-:Y:S01]  /*06d0*/  FSEL R13, R11, R13, !P0 ;  /* 0x0000000d0b0d7208 */ /* 0x000fe20004000000 */
[----:B------:R-:W-:Y:S06]  /*06e0*/  BRA `(.L_x_4) ;  /* 0x0000000000447947 */ /* 0x000fec0003800000 */
.L_x_3:
[----:B------:R-:W-:-:S14]  /*06f0*/  DSETP.NAN.AND P0, PT, R8, R8, PT ;  /* 0x000000080800722a */ /* 0x000fdc0003f08000 */
[----:B------:R-:W-:Y:S05]  /*0700*/  @P0 BRA `(.L_x_5) ;  /* 0x0000000000340947 */ /* 0x000fea0003800000 */
[----:B------:R-:W-:Y:S01]  /*0710*/  ISETP.NE.AND P0, PT, R20, R21, PT ;  /* 0x000000151400720c */ /* 0x000fe20003f05270 */
[----:B------:R-:W-:Y:S02]  /*0720*/  IMAD.MOV.U32 R12, RZ, RZ, 0x0 ;  /* 0x00000000ff0c7424 */ /* 0x000fe400078e00ff */
[----:B------:R-:W-:-:S10]  /*0730*/  IMAD.MOV.U32 R13, RZ, RZ, -0x80000 ;  /* 0xfff80000ff0d7424 */ /* 0x000fd400078e00ff */
[----:B------:R-:W-:Y:S05]  /*0740*/  @!P0 BRA `(.L_x_4) ;  /* 0x00000000002c8947 */ /* 0x000fea0003800000 */
[----:B------:R-:W-:Y:S02]  /*0750*/  ISETP.NE.AND P0, PT, R20, 0x7ff00000, PT ;  /* 0x7ff000001400780c */ /* 0x000fe40003f05270 */
[----:B------:R-:W-:Y:S02]  /*0760*/  LOP3.LUT R8, R9, 0x40180000, RZ, 0x3c, !PT ;  /* 0x4018000009087812 */ /* 0x000fe400078e3cff */
[----:B------:R-:W-:Y:S02]  /*0770*/  ISETP.EQ.OR P0, PT, R21, RZ, !P0 ;  /* 0x000000ff1500720c */ /* 0x000fe40004702670 */
[----:B------:R-:W-:-:S11]  /*0780*/  LOP3.LUT R13, R8, 0x80000000, RZ, 0xc0, !PT ;  /* 0x80000000080d7812 */ /* 0x000fd600078ec0ff */
[----:B------:R-:W-:Y:S01]  /*0790*/  @P0 LOP3.LUT R2, R13, 0x7ff00000, RZ, 0xfc, !PT ;  /* 0x7ff000000d020812 */ /* 0x000fe200078efcff */
[----:B------:R-:W-:Y:S01]  /*07a0*/  @!P0 IMAD.MOV.U32 R12, RZ, RZ, RZ ;  /* 0x000000ffff0c8224 */ /* 0x000fe200078e00ff */
[----:B------:R-:W-:-:S03]  /*07b0*/  @P0 MOV R12, RZ ;  /* 0x000000ff000c0202 */ /* 0x000fc60000000f00 */
[----:B------:R-:W-:Y:S01]  /*07c0*/  @P0 IMAD.MOV.U32 R13, RZ, RZ, R2 ;  /* 0x000000ffff0d0224 */ /* 0x000fe200078e0002 */
[----:B------:R-:W-:Y:S06]  /*07d0*/  BRA `(.L_x_4) ;  /* 0x0000000000087947 */ /* 0x000fec0003800000 */
.L_x_5:
[----:B------:R-:W-:Y:S01]  /*07e0*/  LOP3.LUT R13, R9, 0x80000, RZ, 0xfc, !PT ;  /* 0x00080000090d7812 */ /* 0x000fe200078efcff */
[----:B------:R-:W-:-:S07]  /*07f0*/  IMAD.MOV.U32 R12, RZ, RZ, R8 ;  /* 0x000000ffff0c7224 */ /* 0x000fce00078e0008 */
.L_x_4:
[----:B------:R-:W-:Y:S05]  /*0800*/  BSYNC.RECONVERGENT B1 ;  /* 0x0000000000017941 */ /* 0x000fea0003800200 */
.L_x_2:
[----:B------:R-:W-:Y:S02]  /*0810*/  IMAD.MOV.U32 R2, RZ, RZ, R0 ;  /* 0x000000ffff027224 */ /* 0x000fe400078e0000 */
[----:B------:R-:W-:-:S04]  /*0820*/  IMAD.MOV.U32 R3, RZ, RZ, 0x0 ;  /* 0x00000000ff037424 */ /* 0x000fc800078e00ff */
[----:B------:R-:W-:Y:S05]  /*0830*/  RET.REL.NODEC R2 `(_Z12update_thetaPdS_S_S_S_ii) ;  /* 0xfffffff402f07950 */ /* 0x000fea0003c3ffff */
.L_x_6:
[----:B------:R-:W-:-:S00]  /*0840*/  BRA `(.L_x_6) ;  /* 0xfffffffc00fc7947 */ /* 0x000fc0000383ffff */
[----:B------:R-:W-:-:S00]  /*0850*/  NOP ;  /* 0x0000000000007918 */ /* 0x000fc00000000000 */
        /* <DEDUP_REMOVED lines=10> */
.L_x_25:


//--------------------- .text._Z8kuramotoPiPdS0_S0_S0_iid --------------------------
	.section	.text._Z8kuramotoPiPdS0_S0_S0_iid,"ax",@progbits
	.align	128
        .global         _Z8kuramotoPiPdS0_S0_S0_iid
        .type           _Z8kuramotoPiPdS0_S0_S0_iid,@function
        .size           _Z8kuramotoPiPdS0_S0_S0_iid,(.L_x_26 - _Z8kuramotoPiPdS0_S0_S0_iid)
        .other          _Z8kuramotoPiPdS0_S0_S0_iid,@"STO_CUDA_ENTRY STV_DEFAULT"
_Z8kuramotoPiPdS0_S0_S0_iid:
.text._Z8kuramotoPiPdS0_S0_S0_iid:
[----:B------:R-:W0:Y:S01]  /*0000*/  LDC R1, c[0x0][0x37c] ;  /* 0x0000df00ff017b82 */ /* 0x000e220000000800 */
[----:B------:R-:W1:Y:S07]  /*0010*/  S2R R0, SR_TID.X ;  /* 0x0000000000007919 */ /* 0x000e6e0000002100 */
[----:B------:R-:W1:Y:S01]  /*0020*/  LDC.64 R2, c[0x0][0x390] ;  /* 0x0000e400ff027b82 */ /* 0x000e620000000a00 */
[----:B------:R-:W2:Y:S01]  /*0030*/  LDCU.64 UR8, c[0x0][0x358] ;  /* 0x00006b00ff0877ac */ /* 0x000ea20008000a00 */
[----:B0-----:R-:W-:Y:S01]  /*0040*/  VIADD R1, R1, 0xffffffd8 ;  /* 0xffffffd801017836 */ /* 0x001fe20000000000 */
[----:B------:R-:W0:Y:S05]  /*0050*/  LDCU UR4, c[0x0][0x3a8] ;  /* 0x00007500ff0477ac */ /* 0x000e2a0008000800 */
[----:B------:R-:W3:Y:S01]  /*0060*/  LDC.64 R26, c[0x0][0x388] ;  /* 0x0000e200ff1a7b82 */ /* 0x000ee20000000a00 */
[----:B-1----:R-:W-:-:S06]  /*0070*/  IMAD.WIDE.U32 R2, R0, 0x8, R2 ;  /* 0x0000000800027825 */ /* 0x002fcc00078e0002 */
[----:B--2---:R-:W2:Y:S01]  /*0080*/  LDG.E.64 R2, desc[UR8][R2.64] ;  /* 0x0000000802027981 */ /* 0x004ea2000c1e1b00 */
[----:B0-----:R-:W-:Y:S02]  /*0090*/  IMAD.U32 R13, RZ, RZ, UR4 ;  /* 0x00000004ff0d7e24 */ /* 0x001fe4000f8e00ff */
[----:B---3--:R-:W-:-:S03]  /*00a0*/  IMAD.WIDE.U32 R26, R0, 0x8, R26 ;  /* 0x00000008001a7825 */ /* 0x008fc600078e001a */
[----:B------:R-:W-:Y:S02]  /*00b0*/  ISETP.GE.AND P0, PT, R13, 0x1, PT ;  /* 0x000000010d00780c */ /* 0x000fe40003f06270 */
[----:B--2---:R0:W-:Y:S11]  /*00c0*/  STG.E.64 desc[UR8][R26.64], R2 ;  /* 0x000000021a007986 */ /* 0x0041f6000c101b08 */
[----:B------:R-:W-:Y:S05]  /*00d0*/  @!P0 EXIT ;  /* 0x000000000000894d */ /* 0x000fea0003800000 */
[----:B------:R-:W1:Y:S01]  /*00e0*/  LDC.64 R4, c[0x0][0x398] ;  /* 0x0000e600ff047b82 */ /* 0x000e620000000a00 */
[----:B------:R-:W0:Y:S01]  /*00f0*/  LDCU UR4, c[0x0][0x3ac] ;  /* 0x00007580ff0477ac */ /* 0x000e220008000800 */
[C---:B------:R-:W-:Y:S01]  /*0100*/  ISETP.NE.AND P0, PT, R13.reuse, 0x1, PT ;  /* 0x000000010d00780c */ /* 0x040fe20003f05270 */
[----:B0-----:R-:W-:-:S04]  /*0110*/  IMAD R3, R13, UR4, RZ ;  /* 0x000000040d037c24 */ /* 0x001fc8000f8e02ff */
[----:B------:R-:W-:-:S04]  /*0120*/  IMAD.WIDE R26, R3, 0x8, R26 ;  /* 0x00000008031a7825 */ /* 0x000fc800078e021a */
[----:B------:R-:W-:Y:S02]  /*0130*/  IMAD.MOV.U32 R3, RZ, RZ, RZ ;  /* 0x000000ffff037224 */ /* 0x000fe400078e00ff */
[----:B-1----:R-:W-:Y:S02]  /*0140*/  IMAD.WIDE.U32 R4, R0, 0x8, R4 ;  /* 0x0000000800047825 */ /* 0x002fe400078e0004 */
[----:B------:R-:W-:Y:S05]  /*0150*/  @!P0 BRA `(.L_x_7) ;  /* 0x0000000800808947 */ /* 0x000fea0003800000 */
[----:B------:R-:W0:Y:S01]  /*0160*/  LDCU.64 UR6, c[0x0][0x3a0] ;  /* 0x00007400ff0677ac */ /* 0x000e220008000a00 */
[----:B------:R-:W1:Y:S01]  /*0170*/  LDC.64 R6, c[0x0][0x380] ;  /* 0x0000e000ff067b82 */ /* 0x000e620000000a00 */
[C---:B------:R-:W-:Y:S01]  /*0180*/  LOP3.LUT R24, R13.reuse, 0x7ffffffe, RZ, 0xc0, !PT ;  /* 0x7ffffffe0d187812 */ /* 0x040fe200078ec0ff */
[----:B------:R-:W-:Y:S01]  /*0190*/  IMAD.IADD R2, R0, 0x1, R13 ;  /* 0x0000000100027824 */ /* 0x000fe200078e020d */
[----:B------:R-:W2:Y:S01]  /*01a0*/  LDCU.64 UR4, c[0x0][0x388] ;  /* 0x00007100ff0477ac */ /* 0x000ea20008000a00 */
[----:B------:R-:W-:Y:S02]  /*01b0*/  IMAD.SHL.U32 R3, R13, 0x2, RZ ;  /* 0x000000020d037824 */ /* 0x000fe400078e00ff */
[----:B------:R-:W-:Y:S01]  /*01c0*/  IMAD.MOV R24, RZ, RZ, -R24 ;  /* 0x000000ffff187224 */ /* 0x000fe200078e0a18 */
[----:B------:R-:W3:Y:S01]  /*01d0*/  LDCU.64 UR10, c[0x0][0x3b0] ;  /* 0x00007600ff0a77ac */ /* 0x000ee20008000a00 */
[----:B------:R-:W4:Y:S01]  /*01e0*/  LDCU.64 UR12, c[0x4][0x8] ;  /* 0x01000100ff0c77ac */ /* 0x000f220008000a00 */
[----:B0-----:R-:W-:-:S02]  /*01f0*/  UIADD3 UR6, UP0, UPT, UR6, 0x8, URZ ;  /* 0x0000000806067890 */ /* 0x001fc4000ff1e0ff */
[----:B--2---:R-:W-:Y:S02]  /*0200*/  UIADD3 UR4, UP1, UPT, UR4, 0x8, URZ ;  /* 0x0000000804047890 */ /* 0x004fe4000ff3e0ff */
[----:B------:R-:W-:Y:S01]  /*0210*/  UIADD3.X UR7, UPT, UPT, URZ, UR7, URZ, UP0, !UPT ;  /* 0x00000007ff077290 */ /* 0x000fe200087fe4ff */
[----:B-1----:R-:W-:Y:S01]  /*0220*/  IMAD.WIDE.U32 R6, R0, 0x4, R6 ;  /* 0x0000000400067825 */ /* 0x002fe200078e0006 */
[----:B------:R-:W-:-:S03]  /*0230*/  UIADD3.X UR5, UPT, UPT, URZ, UR5, URZ, UP1, !UPT ;  /* 0x00000005ff057290 */ /* 0x000fc60008ffe4ff */
[----:B------:R-:W-:Y:S02]  /*0240*/  IMAD.U32 R8, RZ, RZ, UR6 ;  /* 0x00000006ff087e24 */ /* 0x000fe4000f8e00ff */
[----:B------:R-:W-:Y:S02]  /*0250*/  IMAD.U32 R10, RZ, RZ, UR4 ;  /* 0x00000004ff0a7e24 */ /* 0x000fe4000f8e00ff */
[----:B------:R-:W-:Y:S02]  /*0260*/  IMAD.U32 R9, RZ, RZ, UR7 ;  /* 0x00000007ff097e24 */ /* 0x000fe4000f8e00ff */
[----:B---34-:R-:W-:-:S07]  /*0270*/  IMAD.U32 R11, RZ, RZ, UR5 ;  /* 0x00000005ff0b7e24 */ /* 0x018fce000f8e00ff */
.L_x_13:
[----:B------:R-:W2:Y:S04]  /*0280*/  LDG.E.64 R12, desc[UR8][R10.64+-0x8] ;  /* 0xfffff8080a0c7981 */ /* 0x000ea8000c1e1b00 */
[----:B0-----:R-:W2:Y:S04]  /*0290*/  LDG.E.64 R14, desc[UR8][R8.64+-0x8] ;  /* 0xfffff808080e7981 */ /* 0x001ea8000c1e1b00 */
[----:B------:R-:W3:Y:S04]  /*02a0*/  LDG.E.64 R16, desc[UR8][R26.64] ;  /* 0x000000081a107981 */ /* 0x000ee8000c1e1b00 */
[----:B------:R0:W5:Y:S01]  /*02b0*/  LDG.E R25, desc[UR8][R6.64] ;  /* 0x0000000806197981 */ /* 0x000162000c1e1900 */
[----:B------:R-:W-:Y:S01]  /*02c0*/  BSSY.RECONVERGENT B0, `(.L_x_8) ;  /* 0x000001b000007945 */ /* 0x000fe20003800200 */
[----:B--2---:R-:W-:-:S08]  /*02d0*/  DFMA R12, R14, UR10, R12 ;  /* 0x0000000a0e0c7c2b */ /* 0x004fd0000800000c */
[----:B---3--:R-:W-:-:S08]  /*02e0*/  DADD R16, R12, -R16 ;  /* 0x000000000c107229 */ /* 0x008fd00000000810 */
[----:B------:R-:W-:-:S14]  /*02f0*/  DSETP.NEU.AND P0, PT, |R16|, +INF , PT ;  /* 0x7ff000001000742a */ /* 0x000fdc0003f0d200 */
[----:B------:R-:W-:Y:S01]  /*0300*/  @!P0 DMUL R34, RZ, R16 ;  /* 0x00000010ff228228 */ /* 0x000fe20000000000 */
[----:B------:R-:W-:Y:S01]  /*0310*/  @!P0 IMAD.MOV.U32 R36, RZ, RZ, RZ ;  /* 0x000000ffff248224 */ /* 0x000fe200078e00ff */
[----:B0-----:R-:W-:Y:S09]  /*0320*/  @!P0 BRA `(.L_x_9) ;  /* 0x0000000000508947 */ /* 0x001ff20003800000 */
[----:B------:R-:W-:Y:S01]  /*0330*/  UMOV UR4, 0x6dc9c883 ;  /* 0x6dc9c88300047882 */ /* 0x000fe20000000000 */
[----:B------:R-:W-:Y:S01]  /*0340*/  UMOV UR5, 0x3fe45f30 ;  /* 0x3fe45f3000057882 */ /* 0x000fe20000000000 */
[C---:B------:R-:W-:Y:S02]  /*0350*/  DSETP.GE.AND P0, PT, |R16|.reuse, 2.14748364800000000000e+09, PT ;  /* 0x41e000001000742a */ /* 0x040fe40003f06200 */
[----:B------:R-:W-:Y:S01]  /*0360*/  DMUL R36, R16, UR4 ;  /* 0x0000000410247c28 */ /* 0x000fe20008000000 */
[----:B------:R-:W-:Y:S01]  /*0370*/  UMOV UR4, 0x54442d18 ;  /* 0x54442d1800047882 */ /* 0x000fe20000000000 */
[----:B------:R-:W-:-:S08]  /*0380*/  UMOV UR5, 0x3ff921fb ;  /* 0x3ff921fb00057882 */ /* 0x000fd00000000000 */
[----:B------:R-:W0:Y:S08]  /*0390*/  F2I.F64 R36, R36 ;  /* 0x0000002400247311 */ /* 0x000e300000301100 */
[----:B0-----:R-:W0:Y:S02]  /*03a0*/  I2F.F64 R34, R36 ;  /* 0x0000002400227312 */ /* 0x001e240000201c00 */
[----:B0-----:R-:W-:Y:S01]  /*03b0*/  DFMA R12, R34, -UR4, R16 ;  /* 0x80000004220c7c2b */ /* 0x001fe20008000010 */
[----:B------:R-:W-:Y:S01]  /*03c0*/  UMOV UR4, 0x33145c00 ;  /* 0x33145c0000047882 */ /* 0x000fe20000000000 */
[----:B------:R-:W-:-:S06]  /*03d0*/  UMOV UR5, 0x3c91a626 ;  /* 0x3c91a62600057882 */ /* 0x000fcc0000000000 */
[----:B------:R-:W-:Y:S01]  /*03e0*/  DFMA R12, R34, -UR4, R12 ;  /* 0x80000004220c7c2b */ /* 0x000fe2000800000c */
[----:B------:R-:W-:Y:S01]  /*03f0*/  UMOV UR4, 0x252049c0 ;  /* 0x252049c000047882 */ /* 0x000fe20000000000 */
[----:B------:R-:W-:-:S06]  /*0400*/  UMOV UR5, 0x397b839a ;  /* 0x397b839a00057882 */ /* 0x000fcc0000000000 */
[----:B------:R-:W-:Y:S01]  /*0410*/  DFMA R34, R34, -UR4, R12 ;  /* 0x8000000422227c2b */ /* 0x000fe2000800000c */
[----:B------:R-:W-:Y:S10]  /*0420*/  @!P0 BRA `(.L_x_9) ;  /* 0x0000000000108947 */ /* 0x000ff40003800000 */
[----:B------:R-:W-:Y:S01]  /*0430*/  IMAD.MOV.U32 R34, RZ, RZ, R16 ;  /* 0x000000ffff227224 */ /* 0x000fe200078e0010 */
[----:B------:R-:W-:Y:S01]  /*0440*/  MOV R12, 0x470 ;  /* 0x00000470000c7802 */ /* 0x000fe20000000f00 */
[----:B------:R-:W-:-:S07]  /*0450*/  IMAD.MOV.U32 R13, RZ, RZ, R17 ;  /* 0x000000ffff0d7224 */ /* 0x000fce00078e0011 */
[----:B-----5:R-:W-:Y:S05]  /*0460*/  CALL.REL.NOINC `($_Z8kuramotoPiPdS0_S0_S0_iid$__internal_trig_reduction_slowpathd) ;  /* 0x0000000c00007944 */ /* 0x020fea0003c00000 */
.L_x_9:
[----:B------:R-:W-:Y:S05]  /*0470*/  BSYNC.RECONVERGENT B0 ;  /* 0x0000000000007941 */ /* 0x000fea0003800200 */
.L_x_8:
[----:B------:R-:W-:Y:S01]  /*0480*/  IMAD.SHL.U32 R12, R36, 0x40, RZ ;  /* 0x00000040240c7824 */ /* 0x000fe200078e00ff */
[----:B------:R-:W2:Y:S04]  /*0490*/  LDG.E.64 R28, desc[UR8][R4.64] ;  /* 0x00000008041c7981 */ /* 0x000ea8000c1e1b00 */
[----:B------:R-:W-:-:S04]  /*04a0*/  LOP3.LUT R12, R12, 0x40, RZ, 0xc0, !PT ;  /* 0x000000400c0c7812 */ /* 0x000fc800078ec0ff */
[----:B------:R-:W-:-:S05]  /*04b0*/  IADD3 R20, P0, PT, R12, UR12, RZ ;  /* 0x0000000c0c147c10 */ /* 0x000fca000ff1e0ff */
[----:B------:R-:W-:-:S05]  /*04c0*/  IMAD.X R21, RZ, RZ, UR13, P0 ;  /* 0x0000000dff157e24 */ /* 0x000fca00080e06ff */
[----:B------:R-:W3:Y:S04]  /*04d0*/  LDG.E.128.CONSTANT R12, desc[UR8][R20.64] ;  /* 0x00000008140c7981 */ /* 0x000ee8000c1e9d00 */
[----:B------:R-:W4:Y:S04]  /*04e0*/  LDG.E.128.CONSTANT R16, desc[UR8][R20.64+0x10] ;  /* 0x0000100814107981 */ /* 0x000f28000c1e9d00 */
[----:B------:R-:W2:Y:S01]  /*04f0*/  LDG.E.128.CONSTANT R20, desc[UR8][R20.64+0x20] ;  /* 0x0000200814147981 */ /* 0x000ea2000c1e9d00 */
[----:B------:R-:W-:Y:S01]  /*0500*/  LOP3.LUT R30, R36, 0x1, RZ, 0xc0, !PT ;  /* 0x00000001241e7812 */ /* 0x000fe200078ec0ff */
[----:B------:R-:W-:-:S03]  /*0510*/  IMAD.MOV.U32 R31, RZ, RZ, 0x3da8ff83 ;  /* 0x3da8ff83ff1f7424 */ /* 0x000fc600078e00ff */
[----:B------:R-:W-:Y:S01]  /*0520*/  ISETP.NE.U32.AND P0, PT, R30, 0x1, PT ;  /* 0x000000011e00780c */ /* 0x000fe20003f05070 */
[----:B------:R-:W-:Y:S01]  /*0530*/  IMAD.MOV.U32 R30, RZ, RZ, 0x20fd8164 ;  /* 0x20fd8164ff1e7424 */ /* 0x000fe200078e00ff */
[----:B------:R-:W-:Y:S02]  /*0540*/  DMUL R32, R34, R34 ;  /* 0x0000002222207228 */ /* 0x000fe40000000000 */
[----:B------:R-:W-:Y:S02]  /*0550*/  FSEL R31, -R31, 0.11223486810922622681, !P0 ;  /* 0x3de5db651f1f7808 */ /* 0x000fe40004000100 */
[----:B------:R-:W-:-:S06]  /*0560*/  FSEL R30, R30, -8.06006814911005101289e+34, !P0 ;  /* 0xf9785eba1e1e7808 */ /* 0x000fcc0004000000 */
[----:B---3--:R-:W-:-:S08]  /*0570*/  DFMA R12, R32, R30, R12 ;  /* 0x0000001e200c722b */ /* 0x008fd0000000000c */
[----:B------:R-:W-:-:S08]  /*0580*/  DFMA R12, R32, R12, R14 ;  /* 0x0000000c200c722b */ /* 0x000fd0000000000e */
[----:B----4-:R-:W-:-:S08]  /*0590*/  DFMA R12, R32, R12, R16 ;  /* 0x0000000c200c722b */ /* 0x010fd00000000010 */
[----:B------:R-:W-:-:S08]  /*05a0*/  DFMA R12, R32, R12, R18 ;  /* 0x0000000c200c722b */ /* 0x000fd00000000012 */
[----:B--2---:R-:W-:-:S08]  /*05b0*/  DFMA R12, R32, R12, R20 ;  /* 0x0000000c200c722b */ /* 0x004fd00000000014 */
[----:B------:R-:W-:-:S08]  /*05c0*/  DFMA R12, R32, R12, R22 ;  /* 0x0000000c200c722b */ /* 0x000fd00000000016 */
[----:B------:R-:W-:Y:S02]  /*05d0*/  DFMA R34, R12, R34, R34 ;  /* 0x000000220c22722b */ /* 0x000fe40000000022 */
[----:B------:R-:W-:Y:S01]  /*05e0*/  DFMA R12, R32, R12, 1 ;  /* 0x3ff00000200c742b */ /* 0x000fe2000000000c */
[----:B-----5:R-:W0:Y:S09]  /*05f0*/  I2F.F64 R14, R25 ;  /* 0x00000019000e7312 */ /* 0x020e320000201c00 */
[----:B------:R-:W-:-:S02]  /*0600*/  FSEL R16, R12, R34, !P0 ;  /* 0x000000220c107208 */ /* 0x000fc40004000000 */
[----:B------:R-:W-:-:S06]  /*0610*/  FSEL R17, R13, R35, !P0 ;  /* 0x000000230d117208 */ /* 0x000fcc0004000000 */
[----:B------:R-:W-:Y:S01]  /*0620*/  DADD R12, RZ, -R16 ;  /* 0x00000000ff0c7229 */ /* 0x000fe20000000810 */
[----:B------:R-:W-:Y:S01]  /*0630*/  LOP3.LUT P0, RZ, R36, 0x2, RZ, 0xc0, !PT ;  /* 0x0000000224ff7812 */ /* 0x000fe2000780c0ff */
[----:B0-----:R-:W-:-:S08]  /*0640*/  DMUL R14, R14, 0.5 ;  /* 0x3fe000000e0e7828 */ /* 0x001fd00000000000 */
[----:B------:R-:W-:Y:S02]  /*0650*/  FSEL R12, R16, R12, !P0 ;  /* 0x0000000c100c7208 */ /* 0x000fe40004000000 */
[----:B------:R-:W-:-:S06]  /*0660*/  FSEL R13, R17, R13, !P0 ;  /* 0x0000000d110d7208 */ /* 0x000fcc0004000000 */
[----:B------:R-:W-:Y:S01]  /*0670*/  DFMA R28, R14, R12, R28 ;  /* 0x0000000c0e1c722b */ /* 0x000fe2000000001c */
[----:B------:R-:W0:Y:S06]  /*0680*/  LDC.64 R14, c[0x0][0x380] ;  /* 0x0000e000ff0e7b82 */ /* 0x000e2c0000000a00 */
[----:B------:R1:W-:Y:S04]  /*0690*/  STG.E.64 desc[UR8][R4.64], R28 ;  /* 0x0000001c04007986 */ /* 0x0003e8000c101b08 */
[----:B------:R-:W2:Y:S04]  /*06a0*/  LDG.E.64 R12, desc[UR8][R10.64] ;  /* 0x000000080a0c7981 */ /* 0x000ea8000c1e1b00 */
[----:B------:R-:W2:Y:S04]  /*06b0*/  LDG.E.64 R16, desc[UR8][R8.64] ;  /* 0x0000000808107981 */ /* 0x000ea8000c1e1b00 */
[----:B------:R-:W3:Y:S01]  /*06c0*/  LDG.E.64 R18, desc[UR8][R26.64] ;  /* 0x000000081a127981 */ /* 0x000ee2000c1e1b00 */
[----:B0-----:R-:W-:-:S05]  /*06d0*/  IMAD.WIDE.U32 R14, R2, 0x4, R14 ;  /* 0x00000004020e7825 */ /* 0x001fca00078e000e */
[----:B------:R1:W5:Y:S01]  /*06e0*/  LDG.E R25, desc[UR8][R14.64] ;  /* 0x000000080e197981 */ /* 0x000362000c1e1900 */
[----:B------:R-:W-:Y:S01]  /*06f0*/  BSSY.RECONVERGENT B0, `(.L_x_10) ;  /* 0x000001b000007945 */ /* 0x000fe20003800200 */
[----:B--2---:R-:W-:-:S08]  /*0700*/  DFMA R12, R16, UR10, R12 ;  /* 0x0000000a100c7c2b */ /* 0x004fd0000800000c */
[----:B---3--:R-:W-:-:S08]  /*0710*/  DADD R12, R12, -R18 ;  /* 0x000000000c0c7229 */ /* 0x008fd00000000812 */
[----:B------:R-:W-:-:S14]  /*0720*/  DSETP.NEU.AND P0, PT, |R12|, +INF , PT ;  /* 0x7ff000000c00742a */ /* 0x000fdc0003f0d200 */
[----:B-1----:R-:W-:Y:S05]  /*0730*/  @!P0 BRA `(.L_x_11) ;  /* 0x0000000000508947 */ /* 0x002fea0003800000 */
        /* <DEDUP_REMOVED lines=17> */
[----:B------:R-:W-:-:S07]  /*0850*/  MOV R12, 0x870 ;  /* 0x00000870000c7802 */ /* 0x000fce0000000f00 */
[----:B-----5:R-:W-:Y:S05]  /*0860*/  CALL.REL.NOINC `($_Z8kuramotoPiPdS0_S0_S0_iid$__internal_trig_reduction_slowpathd) ;  /* 0x0000000800007944 */ /* 0x020fea0003c00000 */
[----:B------:R-:W-:Y:S05]  /*0870*/  BRA `(.L_x_12) ;  /* 0x0000000000087947 */ /* 0x000fea0003800000 */
.L_x_11:
[----:B------:R-:W-:Y:S01]  /*0880*/  DMUL R34, RZ, R12 ;  /* 0x0000000cff227228 */ /* 0x000fe20000000000 */
[----:B------:R-:W-:-:S10]  /*0890*/  IMAD.MOV.U32 R36, RZ, RZ, RZ ;  /* 0x000000ffff247224 */ /* 0x000fd400078e00ff */
.L_x_12:
[----:B------:R-:W-:Y:S05]  /*08a0*/  BSYNC.RECONVERGENT B0 ;  /* 0x0000000000007941 */ /* 0x000fea0003800200 */
.L_x_10:
[----:B------:R-:W-:-:S05]  /*08b0*/  IMAD.SHL.U32 R12, R36, 0x40, RZ ;  /* 0x00000040240c7824 */ /* 0x000fca00078e00ff */
[----:B------:R-:W-:-:S04]  /*08c0*/  LOP3.LUT R12, R12, 0x40, RZ, 0xc0, !PT ;  /* 0x000000400c0c7812 */ /* 0x000fc800078ec0ff */
[----:B------:R-:W-:-:S05]  /*08d0*/  IADD3 R20, P0, PT, R12, UR12, RZ ;  /* 0x0000000c0c147c10 */ /* 0x000fca000ff1e0ff */
[----:B------:R-:W-:-:S05]  /*08e0*/  IMAD.X R21, RZ, RZ, UR13, P0 ;  /* 0x0000000dff157e24 */ /* 0x000fca00080e06ff */
[----:B------:R-:W2:Y:S04]  /*08f0*/  LDG.E.128.CONSTANT R12, desc[UR8][R20.64] ;  /* 0x00000008140c7981 */ /* 0x000ea8000c1e9d00 */
[----:B------:R-:W3:Y:S04]  /*0900*/  LDG.E.128.CONSTANT R16, desc[UR8][R20.64+0x10] ;  /* 0x0000100814107981 */ /* 0x000ee8000c1e9d00 */
[----:B------:R-:W4:Y:S01]  /*0910*/  LDG.E.128.CONSTANT R20, desc[UR8][R20.64+0x20] ;  /* 0x0000200814147981 */ /* 0x000f22000c1e9d00 */
[----:B------:R-:W-:Y:S01]  /*0920*/  LOP3.LUT R30, R36, 0x1, RZ, 0xc0, !PT ;  /* 0x00000001241e7812 */ /* 0x000fe200078ec0ff */
[----:B------:R-:W-:Y:S01]  /*0930*/  IMAD.MOV.U32 R31, RZ, RZ, 0x3da8ff83 ;  /* 0x3da8ff83ff1f7424 */ /* 0x000fe200078e00ff */
[----:B------:R-:W-:Y:S01]  /*0940*/  DMUL R32, R34, R34 ;  /* 0x0000002222207228 */ /* 0x000fe20000000000 */
[----:B------:R-:W-:Y:S01]  /*0950*/  VIADD R24, R24, 0x2 ;  /* 0x0000000218187836 */ /* 0x000fe20000000000 */
[----:B------:R-:W-:Y:S01]  /*0960*/  ISETP.NE.U32.AND P0, PT, R30, 0x1, PT ;  /* 0x000000011e00780c */ /* 0x000fe20003f05070 */
[----:B------:R-:W-:Y:S01]  /*0970*/  IMAD.MOV.U32 R30, RZ, RZ, 0x20fd8164 ;  /* 0x20fd8164ff1e7424 */ /* 0x000fe200078e00ff */
[----:B------:R-:W-:Y:S01]  /*0980*/  IADD3 R8, P1, PT, R8, 0x10, RZ ;  /* 0x0000001008087810 */ /* 0x000fe20007f3e0ff */
[----:B------:R-:W-:Y:S01]  /*0990*/  IMAD.IADD R2, R3, 0x1, R2 ;  /* 0x0000000103027824 */ /* 0x000fe200078e0202 */
[----:B------:R-:W-:Y:S01]  /*09a0*/  FSEL R31, -R31, 0.11223486810922622681, !P0 ;  /* 0x3de5db651f1f7808 */ /* 0x000fe20004000100 */
[----:B------:R-:W-:Y:S01]  /*09b0*/  IMAD.WIDE.U32 R6, R3, 0x4, R6 ;  /* 0x0000000403067825 */ /* 0x000fe200078e0006 */
[----:B------:R-:W-:-:S02]  /*09c0*/  FSEL R30, R30, -8.06006814911005101289e+34, !P0 ;  /* 0xf9785eba1e1e7808 */ /* 0x000fc40004000000 */
[----:B------:R-:W-:Y:S01]  /*09d0*/  IADD3 R10, P2, PT, R10, 0x10, RZ ;  /* 0x000000100a0a7810 */ /* 0x000fe20007f5e0ff */
[----:B------:R-:W-:-:S04]  /*09e0*/  IMAD.X R9, RZ, RZ, R9, P1 ;  /* 0x000000ffff097224 */ /* 0x000fc800008e0609 */
[----:B------:R-:W-:Y:S01]  /*09f0*/  IMAD.X R11, RZ, RZ, R11, P2 ;  /* 0x000000ffff0b7224 */ /* 0x000fe200010e060b */
[----:B--2---:R-:W-:-:S08]  /*0a00*/  DFMA R12, R32, R30, R12 ;  /* 0x0000001e200c722b */ /* 0x004fd0000000000c */
[C---:B------:R-:W-:Y:S01]  /*0a10*/  DFMA R12, R32.reuse, R12, R14 ;  /* 0x0000000c200c722b */ /* 0x040fe2000000000e */
[----:B-----5:R-:W0:Y:S07]  /*0a20*/  I2F.F64 R14, R25 ;  /* 0x00000019000e7312 */ /* 0x020e2e0000201c00 */
[----:B---3--:R-:W-:-:S08]  /*0a30*/  DFMA R12, R32, R12, R16 ;  /* 0x0000000c200c722b */ /* 0x008fd00000000010 */
[----:B------:R-:W-:Y:S02]  /*0a40*/  DFMA R12, R32, R12, R18 ;  /* 0x0000000c200c722b */ /* 0x000fe40000000012 */
[----:B0-----:R-:W-:-:S06]  /*0a50*/  DMUL R14, R14, 0.5 ;  /* 0x3fe000000e0e7828 */ /* 0x001fcc0000000000 */
[----:B----4-:R-:W-:-:S08]  /*0a60*/  DFMA R12, R32, R12, R20 ;  /* 0x0000000c200c722b */ /* 0x010fd00000000014 */
[----:B------:R-:W-:-:S08]  /*0a70*/  DFMA R12, R32, R12, R22 ;  /* 0x0000000c200c722b */ /* 0x000fd00000000016 */
[----:B------:R-:W-:Y:S02]  /*0a80*/  DFMA R34, R12, R34, R34 ;  /* 0x000000220c22722b */ /* 0x000fe40000000022 */
[----:B------:R-:W-:-:S10]  /*0a90*/  DFMA R12, R32, R12, 1 ;  /* 0x3ff00000200c742b */ /* 0x000fd4000000000c */
[----:B------:R-:W-:Y:S02]  /*0aa0*/  FSEL R16, R12, R34, !P0 ;  /* 0x000000220c107208 */ /* 0x000fe40004000000 */
[----:B------:R-:W-:Y:S02]  /*0ab0*/  FSEL R17, R13, R35, !P0 ;  /* 0x000000230d117208 */ /* 0x000fe40004000000 */
[----:B------:R-:W-:-:S04]  /*0ac0*/  LOP3.LUT P0, RZ, R36, 0x2, RZ, 0xc0, !PT ;  /* 0x0000000224ff7812 */ /* 0x000fc8000780c0ff */
[----:B------:R-:W-:-:S10]  /*0ad0*/  DADD R12, RZ, -R16 ;  /* 0x00000000ff0c7229 */ /* 0x000fd40000000810 */
[----:B------:R-:W-:Y:S02]  /*0ae0*/  FSEL R12, R16, R12, !P0 ;  /* 0x0000000c100c7208 */ /* 0x000fe40004000000 */
[----:B------:R-:W-:Y:S02]  /*0af0*/  FSEL R13, R17, R13, !P0 ;  /* 0x0000000d110d7208 */ /* 0x000fe40004000000 */
[----:B------:R-:W-:-:S04]  /*0b00*/  ISETP.NE.AND P0, PT, R24, RZ, PT ;  /* 0x000000ff1800720c */ /* 0x000fc80003f05270 */
[----:B------:R-:W-:-:S07]  /*0b10*/  DFMA R14, R14, R12, R28 ;  /* 0x0000000c0e0e722b */ /* 0x000fce000000001c */
[----:B------:R0:W-:Y:S02]  /*0b20*/  STG.E.64 desc[UR8][R4.64], R14 ;  /* 0x0000000e04007986 */ /* 0x0001e4000c101b08 */
[----:B------:R-:W-:Y:S05]  /*0b30*/  @P0 BRA `(.L_x_13) ;  /* 0xfffffff400d00947 */ /* 0x000fea000383ffff */
[----:B------:R-:W1:Y:S02]  /*0b40*/  LDC R13, c[0x0][0x3a8] ;  /* 0x0000ea00ff0d7b82 */ /* 0x000e640000000800 */
[----:B-1----:R-:W-:-:S07]  /*0b50*/  LOP3.LUT R3, R13, 0x7ffffffe, RZ, 0xc0, !PT ;  /* 0x7ffffffe0d037812 */ /* 0x002fce00078ec0ff */
.L_x_7:
[----:B------:R-:W-:-:S04]  /*0b60*/  LOP3.LUT R2, R13, 0x1, RZ, 0xc0, !PT ;  /* 0x000000010d027812 */ /* 0x000fc800078ec0ff */
[----:B------:R-:W-:-:S13]  /*0b70*/  ISETP.NE.U32.AND P0, PT, R2, 0x1, PT ;  /* 0x000000010200780c */ /* 0x000fda0003f05070 */
[----:B------:R-:W-:Y:S05]  /*0b80*/  @P0 EXIT ;  /* 0x000000000000094d */ /* 0x000fea0003800000 */
[----:B------:R-:W1:Y:S01]  /*0b90*/  LDC.64 R8, c[0x0][0x388] ;  /* 0x0000e200ff087b82 */ /* 0x000e620000000a00 */
[----:B------:R-:W2:Y:S01]  /*0ba0*/  LDG.E.64 R26, desc[UR8][R26.64] ;  /* 0x000000081a1a7981 */ /* 0x000ea2000c1e1b00 */
[----:B------:R-:W3:Y:S06]  /*0bb0*/  LDCU.64 UR4, c[0x0][0x3b0] ;  /* 0x00007600ff0477ac */ /* 0x000eec0008000a00 */
[----:B------:R-:W4:Y:S08]  /*0bc0*/  LDC.64 R10, c[0x0][0x3a0] ;  /* 0x0000e800ff0a7b82 */ /* 0x000f300000000a00 */
[----:B------:R-:W5:Y:S01]  /*0bd0*/  LDC.64 R6, c[0x0][0x380] ;  /* 0x0000e000ff067b82 */ /* 0x000f620000000a00 */
[----:B-1----:R-:W-:-:S06]  /*0be0*/  IMAD.WIDE.U32 R8, R3, 0x8, R8 ;  /* 0x0000000803087825 */ /* 0x002fcc00078e0008 */
[----:B------:R-:W3:Y:S01]  /*0bf0*/  LDG.E.64 R8, desc[UR8][R8.64] ;  /* 0x0000000808087981 */ /* 0x000ee2000c1e1b00 */
[----:B----4-:R-:W-:-:S06]  /*0c00*/  IMAD.WIDE.U32 R10, R3, 0x8, R10 ;  /* 0x00000008030a7825 */ /* 0x010fcc00078e000a */
[----:B------:R-:W3:Y:S01]  /*0c10*/  LDG.E.64 R10, desc[UR8][R10.64] ;  /* 0x000000080a0a7981 */ /* 0x000ee2000c1e1b00 */
[----:B------:R-:W-:-:S04]  /*0c20*/  IMAD R3, R3, R13, R0 ;  /* 0x0000000d03037224 */ /* 0x000fc800078e0200 */
[----:B-----5:R-:W-:-:S06]  /*0c30*/  IMAD.WIDE.U32 R6, R3, 0x4, R6 ;  /* 0x0000000403067825 */ /* 0x020fcc00078e0006 */
[----:B------:R-:W4:Y:S01]  /*0c40*/  LDG.E R6, desc[UR8][R6.64] ;  /* 0x0000000806067981 */ /* 0x000f22000c1e1900 */
[----:B------:R-:W-:Y:S01]  /*0c50*/  BSSY.RECONVERGENT B0, `(.L_x_14) ;  /* 0x000001f000007945 */ /* 0x000fe20003800200 */
[----:B---3--:R-:W-:-:S08]  /*0c60*/  DFMA R2, R10, UR4, R8 ;  /* 0x000000040a027c2b */ /* 0x008fd00008000008 */
[----:B--2---:R-:W-:Y:S02]  /*0c70*/  DADD R12, R2, -R26 ;  /* 0x00000000020c7229 */ /* 0x004fe4000000081a */
[----:B----4-:R1:W2:Y:S06]  /*0c80*/  I2F.F64 R2, R6 ;  /* 0x0000000600027312 */ /* 0x0102ac0000201c00 */
[----:B------:R-:W-:-:S14]  /*0c90*/  DSETP.NEU.AND P0, PT, |R12|, +INF , PT ;  /* 0x7ff000000c00742a */ /* 0x000fdc0003f0d200 */
[----:B-12---:R-:W-:Y:S05]  /*0ca0*/  @!P0 BRA `(.L_x_15) ;  /* 0x00000000005c8947 */ /* 0x006fea0003800000 */
[----:B------:R-:W-:Y:S01]  /*0cb0*/  UMOV UR4, 0x6dc9c883 ;  /* 0x6dc9c88300047882 */ /* 0x000fe20000000000 */
[----:B------:R-:W-:Y:S01]  /*0cc0*/  UMOV UR5, 0x3fe45f30 ;  /* 0x3fe45f3000057882 */ /* 0x000fe20000000000 */
[C---:B------:R-:W-:Y:S02]  /*0cd0*/  DSETP.GE.AND P0, PT, |R12|.reuse, 2.14748364800000000000e+09, PT ;  /* 0x41e000000c00742a */ /* 0x040fe40003f06200 */
[----:B------:R-:W-:Y:S01]  /*0ce0*/  DMUL R8, R12, UR4 ;  /* 0x000000040c087c28 */ /* 0x000fe20008000000 */
[----:B------:R-:W-:Y:S01]  /*0cf0*/  UMOV UR4, 0x54442d18 ;  /* 0x54442d1800047882 */ /* 0x000fe20000000000 */
[----:B------:R-:W-:-:S04]  /*0d00*/  UMOV UR5, 0x3ff921fb ;  /* 0x3ff921fb00057882 */ /* 0x000fc80000000000 */
[----:B------:R-:W1:Y:S08]  /*0d10*/  F2I.F64 R0, R8 ;  /* 0x0000000800007311 */ /* 0x000e700000301100 */
[----:B-1----:R-:W1:Y:S02]  /*0d20*/  I2F.F64 R6, R0 ;  /* 0x0000000000067312 */ /* 0x002e640000201c00 */
[----:B-1----:R-:W-:Y:S01]  /*0d30*/  DFMA R10, R6, -UR4, R12 ;  /* 0x80000004060a7c2b */ /* 0x002fe2000800000c */
        /* <DEDUP_REMOVED lines=9> */
[----:B0-----:R-:W-:Y:S05]  /*0dd0*/  CALL.REL.NOINC `($_Z8kuramotoPiPdS0_S0_S0_iid$__internal_trig_reduction_slowpathd) ;  /* 0x0000000000a47944 */ /* 0x001fea0003c00000 */
[----:B------:R-:W-:Y:S02]  /*0de0*/  IMAD.MOV.U32 R0, RZ, RZ, R36 ;  /* 0x000000ffff007224 */ /* 0x000fe400078e0024 */
[----:B------:R-:W-:Y:S02]  /*0df0*/  IMAD.MOV.U32 R6, RZ, RZ, R34 ;  /* 0x000000ffff067224 */ /* 0x000fe400078e0022 */
[----:B------:R-:W-:Y:S01]  /*0e00*/  IMAD.MOV.U32 R7, RZ, RZ, R35 ;  /* 0x000000ffff077224 */ /* 0x000fe200078e0023 */
[----:B------:R-:W-:Y:S06]  /*0e10*/  BRA `(.L_x_16) ;  /* 0x0000000000087947 */ /* 0x000fec0003800000 */
.L_x_15:
[----:B------:R-:W-:Y:S01]  /*0e20*/  DMUL R6, RZ, R12 ;  /* 0x0000000cff067228 */ /* 0x000fe20000000000 */
[----:B------:R-:W-:-:S10]  /*0e30*/  IMAD.MOV.U32 R0, RZ, RZ, RZ ;  /* 0x000000ffff007224 */ /* 0x000fd400078e00ff */
.L_x_16:
[----:B------:R-:W-:Y:S05]  /*0e40*/  BSYNC.RECONVERGENT B0 ;  /* 0x0000000000007941 */ /* 0x000fea0003800200 */
.L_x_14:
[----:B------:R-:W1:Y:S01]  /*0e50*/  LDCU.64 UR4, c[0x4][0x8] ;  /* 0x01000100ff0477ac */ /* 0x000e620008000a00 */
[----:B------:R-:W-:Y:S01]  /*0e60*/  IMAD.SHL.U32 R8, R0, 0x40, RZ ;  /* 0x0000004000087824 */ /* 0x000fe200078e00ff */
[----:B------:R-:W2:Y:S04]  /*0e70*/  LDG.E.64 R20, desc[UR8][R4.64] ;  /* 0x0000000804147981 */ /* 0x000ea8000c1e1b00 */
[----:B------:R-:W-:-:S04]  /*0e80*/  LOP3.LUT R8, R8, 0x40, RZ, 0xc0, !PT ;  /* 0x0000004008087812 */ /* 0x000fc800078ec0ff */
[----:B-1----:R-:W-:-:S05]  /*0e90*/  IADD3 R24, P0, PT, R8, UR4, RZ ;  /* 0x0000000408187c10 */ /* 0x002fca000ff1e0ff */
[----:B------:R-:W-:-:S05]  /*0ea0*/  IMAD.X R25, RZ, RZ, UR5, P0 ;  /* 0x00000005ff197e24 */ /* 0x000fca00080e06ff */
[----:B------:R-:W3:Y:S04]  /*0eb0*/  LDG.E.128.CONSTANT R16, desc[UR8][R24.64] ;  /* 0x0000000818107981 */ /* 0x000ee8000c1e9d00 */
[----:B0-----:R-:W4:Y:S04]  /*0ec0*/  LDG.E.128.CONSTANT R12, desc[UR8][R24.64+0x10] ;  /* 0x00001008180c7981 */ /* 0x001f28000c1e9d00 */
[----:B------:R-:W5:Y:S01]  /*0ed0*/  LDG.E.128.CONSTANT R8, desc[UR8][R24.64+0x20] ;  /* 0x0000200818087981 */ /* 0x000f62000c1e9d00 */
[----:B------:R-:W-:Y:S01]  /*0ee0*/  LOP3.LUT R22, R0, 0x1, RZ, 0xc0, !PT ;  /* 0x0000000100167812 */ /* 0x000fe200078ec0ff */
[----:B------:R-:W-:-:S02]  /*0ef0*/  IMAD.MOV.U32 R26, RZ, RZ, 0x20fd8164 ;  /* 0x20fd8164ff1a7424 */ /* 0x000fc400078e00ff */
[----:B------:R-:W-:Y:S01]  /*0f00*/  IMAD.MOV.U32 R27, RZ, RZ, 0x3da8ff83 ;  /* 0x3da8ff83ff1b7424 */ /* 0x000fe200078e00ff */
[----:B------:R-:W-:Y:S01]  /*0f10*/  ISETP.NE.U32.AND P0, PT, R22, 0x1, PT ;  /* 0x000000011600780c */ /* 0x000fe20003f05070 */
[----:B------:R-:W-:-:S03]  /*0f20*/  DMUL R22, R6, R6 ;  /* 0x0000000606167228 */ /* 0x000fc60000000000 */
[----:B------:R-:W-:Y:S02]  /*0f30*/  FSEL R26, R26, -8.06006814911005101289e+34, !P0 ;  /* 0xf9785eba1a1a7808 */ /* 0x000fe40004000000 */
[----:B------:R-:W-:Y:S01]  /*0f40*/  FSEL R27, -R27, 0.11223486810922622681, !P0 ;  /* 0x3de5db651b1b7808 */ /* 0x000fe20004000100 */
[----:B------:R-:W-:-:S05]  /*0f50*/  DMUL R2, R2, 0.5 ;  /* 0x3fe0000002027828 */ /* 0x000fca0000000000 */
[----:B---3--:R-:W-:-:S08]  /*0f60*/  DFMA R16, R22, R26, R16 ;  /* 0x0000001a1610722b */ /* 0x008fd00000000010 */
[----:B------:R-:W-:-:S08]  /*0f70*/  DFMA R16, R22, R16, R18 ;  /* 0x000000101610722b */ /* 0x000fd00000000012 */
[----:B----4-:R-:W-:-:S08]  /*0f80*/  DFMA R12, R22, R16, R12 ;  /* 0x00000010160c722b */ /* 0x010fd0000000000c */
[----:B------:R-:W-:-:S08]  /*0f90*/  DFMA R12, R22, R12, R14 ;  /* 0x0000000c160c722b */ /* 0x000fd0000000000e */
[----:B-----5:R-:W-:-:S08]  /*0fa0*/  DFMA R8, R22, R12, R8 ;  /* 0x0000000c1608722b */ /* 0x020fd00000000008 */
[----:B------:R-:W-:-:S08]  /*0fb0*/  DFMA R8, R22, R8, R10 ;  /* 0x000000081608722b */ /* 0x000fd0000000000a */
[----:B------:R-:W-:Y:S02]  /*0fc0*/  DFMA R6, R8, R6, R6 ;  /* 0x000000060806722b */ /* 0x000fe40000000006 */
[----:B------:R-:W-:-:S10]  /*0fd0*/  DFMA R8, R22, R8, 1 ;  /* 0x3ff000001608742b */ /* 0x000fd40000000008 */
[----:B------:R-:W-:Y:S02]  /*0fe0*/  FSEL R8, R8, R6, !P0 ;  /* 0x0000000608087208 */ /* 0x000fe40004000000 */
[----:B------:R-:W-:-:S06]  /*0ff0*/  FSEL R9, R9, R7, !P0 ;  /* 0x0000000709097208 */ /* 0x000fcc0004000000 */
[----:B------:R-:W-:Y:S01]  /*1000*/  DADD R6, RZ, -R8 ;  /* 0x00000000ff067229 */ /* 0x000fe20000000808 */
[----:B------:R-:W-:-:S09]  /*1010*/  LOP3.LUT P0, RZ, R0, 0x2, RZ, 0xc0, !PT ;  /* 0x0000000200ff7812 */ /* 0x000fd2000780c0ff */
[----:B------:R-:W-:Y:S02]  /*1020*/  FSEL R6, R8, R6, !P0 ;  /* 0x0000000608067208 */ /* 0x000fe40004000000 */
[----:B------:R-:W-:-:S06]  /*1030*/  FSEL R7, R9, R7, !P0 ;  /* 0x0000000709077208 */ /* 0x000fcc0004000000 */
[----:B--2---:R-:W-:-:S07]  /*1040*/  DFMA R2, R2, R6, R20 ;  /* 0x000000060202722b */ /* 0x004fce0000000014 */
[----:B------:R-:W-:Y:S01]  /*1050*/  STG.E.64 desc[UR8][R4.64], R2 ;  /* 0x0000000204007986 */ /* 0x000fe2000c101b08 */
[----:B------:R-:W-:Y:S05]  /*1060*/  EXIT ;  /* 0x000000000000794d */ /* 0x000fea0003800000 */
        .type           $_Z8kuramotoPiPdS0_S0_S0_iid$__internal_trig_reduction_slowpathd,@function
        .size           $_Z8kuramotoPiPdS0_S0_S0_iid$__internal_trig_reduction_slowpathd,(.L_x_26 - $_Z8kuramotoPiPdS0_S0_S0_iid$__internal_trig_reduction_slowpathd)
$_Z8kuramotoPiPdS0_S0_S0_iid$__internal_trig_reduction_slowpathd:
[--C-:B------:R-:W-:Y:S01]  /*1070*/  SHF.R.U32.HI R20, RZ, 0x14, R13.reuse ;  /* 0x00000014ff147819 */ /* 0x100fe2000001160d */
[----:B------:R-:W-:Y:S02]  /*1080*/  IMAD.MOV.U32 R35, RZ, RZ, R13 ;  /* 0x000000ffff237224 */ /* 0x000fe400078e000d */
[----:B------:R-:W-:Y:S01]  /*1090*/  IMAD.MOV.U32 R18, RZ, RZ, RZ ;  /* 0x000000ffff127224 */ /* 0x000fe200078e00ff */
[----:B------:R-:W-:-:S04]  /*10a0*/  LOP3.LUT R14, R20, 0x7ff, RZ, 0xc0, !PT ;  /* 0x000007ff140e7812 */ /* 0x000fc800078ec0ff */
[----:B------:R-:W-:-:S13]  /*10b0*/  ISETP.NE.AND P0, PT, R14, 0x7ff, PT ;  /* 0x000007ff0e00780c */ /* 0x000fda0003f05270 */
[----:B------:R-:W-:Y:S05]  /*10c0*/  @!P0 BRA `(.L_x_17) ;  /* 0x0000000800448947 */ /* 0x000fea0003800000 */
[----:B------:R-:W-:Y:S01]  /*10d0*/  VIADD R14, R14, 0xfffffc00 ;  /* 0xfffffc000e0e7836 */ /* 0x000fe20000000000 */
[----:B------:R-:W-:Y:S01]  /*10e0*/  BSSY.RECONVERGENT B1, `(.L_x_18) ;  /* 0x000002e000017945 */ /* 0x000fe20003800200 */
[----:B------:R-:W-:-:S03]  /*10f0*/  CS2R R16, SRZ ;  /* 0x0000000000107805 */ /* 0x000fc6000001ff00 */
[----:B------:R-:W-:Y:S02]  /*1100*/  SHF.R.U32.HI R21, RZ, 0x6, R14 ;  /* 0x00000006ff157819 */ /* 0x000fe4000001160e */
[----:B------:R-:W-:Y:S02]  /*1110*/  ISETP.GE.U32.AND P0, PT, R14, 0x80, PT ;  /* 0x000000800e00780c */ /* 0x000fe40003f06070 */
[C---:B------:R-:W-:Y:S02]  /*1120*/  IADD3 R22, PT, PT, -R21.reuse, 0x13, RZ ;  /* 0x0000001315167810 */ /* 0x040fe40007ffe1ff */
[----:B------:R-:W-:Y:S02]  /*1130*/  IADD3 R33, PT, PT, -R21, 0xf, RZ ;  /* 0x0000000f15217810 */ /* 0x000fe40007ffe1ff */
[----:B------:R-:W-:-:S04]  /*1140*/  SEL R22, R22, 0x12, P0 ;  /* 0x0000001216167807 */ /* 0x000fc80000000000 */
[----:B------:R-:W-:-:S13]  /*1150*/  ISETP.GE.AND P0, PT, R33, R22, PT ;  /* 0x000000162100720c */ /* 0x000fda0003f06270 */
[----:B------:R-:W-:Y:S05]  /*1160*/  @P0 BRA `(.L_x_19) ;  /* 0x0000000000940947 */ /* 0x000fea0003800000 */
[----:B------:R-:W0:Y:S01]  /*1170*/  LDC.64 R14, c[0x0][0x358] ;  /* 0x0000d600ff0e7b82 */ /* 0x000e220000000a00 */
[C---:B------:R-:W-:Y:S01]  /*1180*/  SHF.L.U64.HI R23, R34.reuse, 0xb, R35 ;  /* 0x0000000b22177819 */ /* 0x040fe20000010223 */
[----:B------:R-:W-:Y:S01]  /*1190*/  BSSY.RECONVERGENT B2, `(.L_x_20) ;  /* 0x0000021000027945 */ /* 0x000fe20003800200 */
[----:B------:R-:W-:Y:S01]  /*11a0*/  IMAD.SHL.U32 R31, R34, 0x800, RZ ;  /* 0x00000800221f7824 */ /* 0x000fe200078e00ff */
[----:B------:R-:W-:Y:S01]  /*11b0*/  IADD3 R32, PT, PT, RZ, -R21, -R22 ;  /* 0x80000015ff207210 */ /* 0x000fe20007ffe816 */
[----:B------:R-:W-:Y:S01]  /*11c0*/  IMAD.MOV.U32 R30, RZ, RZ, RZ ;  /* 0x000000ffff1e7224 */ /* 0x000fe200078e00ff */
[----:B------:R-:W-:Y:S02]  /*11d0*/  CS2R R16, SRZ ;  /* 0x0000000000107805 */ /* 0x000fe4000001ff00 */
[----:B------:R-:W-:-:S07]  /*11e0*/  LOP3.LUT R23, R23, 0x80000000, RZ, 0xfc, !PT ;  /* 0x8000000017177812 */ /* 0x000fce00078efcff */
.L_x_21:
[----:B------:R-:W1:Y:S01]  /*11f0*/  LDC.64 R18, c[0x4][RZ] ;  /* 0x01000000ff127b82 */ /* 0x000e620000000a00 */
[----:B0-----:R-:W-:Y:S02]  /*1200*/  R2UR UR4, R14 ;  /* 0x000000000e0472ca */ /* 0x001fe400000e0000 */
[----:B------:R-:W-:Y:S01]  /*1210*/  R2UR UR5, R15 ;  /* 0x000000000f0572ca */ /* 0x000fe200000e0000 */
[----:B-1----:R-:W-:-:S12]  /*1220*/  IMAD.WIDE R18, R33, 0x8, R18 ;  /* 0x0000000821127825 */ /* 0x002fd800078e0212 */
[----:B------:R-:W2:Y:S01]  /*1230*/  LDG.E.64.CONSTANT R18, desc[UR4][R18.64] ;  /* 0x0000000412127981 */ /* 0x000ea2000c1e9b00 */
[----:B------:R-:W-:Y:S02]  /*1240*/  VIADD R32, R32, 0x1 ;  /* 0x0000000120207836 */ /* 0x000fe40000000000 */
[----:B------:R-:W-:Y:S02]  /*1250*/  VIADD R33, R33, 0x1 ;  /* 0x0000000121217836 */ /* 0x000fe40000000000 */
[----:B--2---:R-:W-:-:S04]  /*1260*/  IMAD.WIDE.U32 R16, P2, R18, R31, R16 ;  /* 0x0000001f12107225 */ /* 0x004fc80007840010 */
[----:B------:R-:W-:Y:S02]  /*1270*/  IMAD R35, R18, R23, RZ ;  /* 0x0000001712237224 */ /* 0x000fe400078e02ff */
[CC--:B------:R-:W-:Y:S02]  /*1280*/  IMAD R34, R19.reuse, R31.reuse, RZ ;  /* 0x0000001f13227224 */ /* 0x0c0fe400078e02ff */
[----:B------:R-:W-:Y:S01]  /*1290*/  IMAD.HI.U32 R37, R19, R31, RZ ;  /* 0x0000001f13257227 */ /* 0x000fe200078e00ff */
[----:B------:R-:W-:-:S03]  /*12a0*/  IADD3 R17, P0, PT, R35, R17, RZ ;  /* 0x0000001123117210 */ /* 0x000fc60007f1e0ff */
[----:B------:R-:W-:Y:S01]  /*12b0*/  IMAD R35, R30, 0x8, R1 ;  /* 0x000000081e237824 */ /* 0x000fe200078e0201 */
[----:B------:R-:W-:Y:S01]  /*12c0*/  IADD3 R17, P1, PT, R34, R17, RZ ;  /* 0x0000001122117210 */ /* 0x000fe20007f3e0ff */
[----:B------:R-:W-:-:S04]  /*12d0*/  IMAD.HI.U32 R34, R18, R23, RZ ;  /* 0x0000001712227227 */ /* 0x000fc800078e00ff */
[----:B------:R-:W-:Y:S01]  /*12e0*/  IMAD.X R18, RZ, RZ, R34, P2 ;  /* 0x000000ffff127224 */ /* 0x000fe200010e0622 */
[----:B------:R0:W-:Y:S01]  /*12f0*/  STL.64 [R35], R16 ;  /* 0x0000001023007387 */ /* 0x0001e20000100a00 */
[----:B------:R-:W-:-:S03]  /*1300*/  IMAD.HI.U32 R34, R19, R23, RZ ;  /* 0x0000001713227227 */ /* 0x000fc600078e00ff */
[----:B------:R-:W-:Y:S01]  /*1310*/  IADD3.X R18, P0, PT, R37, R18, RZ, P0, !PT ;  /* 0x0000001225127210 */ /* 0x000fe2000071e4ff */
[----:B------:R-:W-:Y:S02]  /*1320*/  IMAD R19, R19, R23, RZ ;  /* 0x0000001713137224 */ /* 0x000fe400078e02ff */
[----:B------:R-:W-:Y:S02]  /*1330*/  VIADD R30, R30, 0x1 ;  /* 0x000000011e1e7836 */ /* 0x000fe40000000000 */
[----:B------:R-:W-:Y:S01]  /*1340*/  IMAD.X R34, RZ, RZ, R34, P0 ;  /* 0x000000ffff227224 */ /* 0x000fe200000e0622 */
[----:B------:R-:W-:Y:S02]  /*1350*/  ISETP.NE.AND P0, PT, R32, -0xf, PT ;  /* 0xfffffff12000780c */ /* 0x000fe40003f05270 */
[----:B------:R-:W-:-:S05]  /*1360*/  IADD3.X R18, P1, PT, R19, R18, RZ, P1, !PT ;  /* 0x0000001213127210 */ /* 0x000fca0000f3e4ff */
[----:B0-----:R-:W-:Y:S02]  /*1370*/  IMAD.X R17, RZ, RZ, R34, P1 ;  /* 0x000000ffff117224 */ /* 0x001fe400008e0622 */
[----:B------:R-:W-:-:S04]  /*1380*/  IMAD.MOV.U32 R16, RZ, RZ, R18 ;  /* 0x000000ffff107224 */ /* 0x000fc800078e0012 */
[----:B------:R-:W-:Y:S05]  /*1390*/  @P0 BRA `(.L_x_21) ;  /* 0xfffffffc00940947 */ /* 0x000fea000383ffff */
[----:B------:R-:W-:Y:S05]  /*13a0*/  BSYNC.RECONVERGENT B2 ;  /* 0x0000000000027941 */ /* 0x000fea0003800200 */
.L_x_20:
[----:B------:R-:W-:-:S07]  /*13b0*/  IMAD.MOV.U32 R33, RZ, RZ, R22 ;  /* 0x000000ffff217224 */ /* 0x000fce00078e0016 */
.L_x_19:
[----:B------:R-:W-:Y:S05]  /*13c0*/  BSYNC.RECONVERGENT B1 ;  /* 0x0000000000017941 */ /* 0x000fea0003800200 */
.L_x_18:
[----:B------:R-:W-:Y:S01]  /*13d0*/  LOP3.LUT P0, R31, R20, 0x3f, RZ, 0xc0, !PT ;  /* 0x0000003f141f7812 */ /* 0x000fe2000780c0ff */
[----:B------:R-:W-:-:S04]  /*13e0*/  IMAD.IADD R14, R21, 0x1, R33 ;  /* 0x00000001150e7824 */ /* 0x000fc800078e0221 */
[----:B------:R-:W-:-:S05]  /*13f0*/  IMAD.U32 R35, R14, 0x8, R1 ;  /* 0x000000080e237824 */ /* 0x000fca00078e0001 */
[----:B------:R0:W-:Y:S04]  /*1400*/  STL.64 [R35+-0x78], R16 ;  /* 0xffff881023007387 */ /* 0x0001e80000100a00 */
[----:B------:R-:W2:Y:S04]  /*1410*/  @P0 LDL.64 R20, [R1+0x8] ;  /* 0x0000080001140983 */ /* 0x000ea80000100a00 */
[----:B------:R-:W3:Y:S04]  /*1420*/  LDL.64 R14, [R1+0x10] ;  /* 0x00001000010e7983 */ /* 0x000ee80000100a00 */
[----:B------:R-:W4:Y:S01]  /*1430*/  LDL.64 R18, [R1+0x18] ;  /* 0x0000180001127983 */ /* 0x000f220000100a00 */
[----:B------:R-:W-:Y:S01]  /*1440*/  BSSY.RECONVERGENT B1, `(.L_x_22) ;  /* 0x0000035000017945 */ /* 0x000fe20003800200 */
[----:B--2---:R-:W-:-:S02]  /*1450*/  @P0 SHF.R.U64 R30, R20, 0x1, R21 ;  /* 0x00000001141e0819 */ /* 0x004fc40000001215 */
[----:B------:R-:W-:Y:S02]  /*1460*/  @P0 SHF.R.U32.HI R32, RZ, 0x1, R21 ;  /* 0x00000001ff200819 */ /* 0x000fe40000011615 */
[----:B------:R-:W-:Y:S02]  /*1470*/  @P0 LOP3.LUT R21, R31, 0x3f, RZ, 0x3c, !PT ;  /* 0x0000003f1f150812 */ /* 0x000fe400078e3cff */
[----:B---3--:R-:W-:Y:S02]  /*1480*/  @P0 SHF.L.U32 R23, R14, R31, RZ ;  /* 0x0000001f0e170219 */ /* 0x008fe400000006ff */
[----:B0-----:R-:W-:Y:S02]  /*1490*/  @P0 SHF.R.U64 R16, R30, R21, R32 ;  /* 0x000000151e100219 */ /* 0x001fe40000001220 */
[--C-:B------:R-:W-:Y:S02]  /*14a0*/  @P0 SHF.R.U32.HI R20, RZ, 0x1, R15.reuse ;  /* 0x00000001ff140819 */ /* 0x100fe4000001160f */
[----:B------:R-:W-:-:S02]  /*14b0*/  @P0 SHF.R.U64 R33, R14, 0x1, R15 ;  /* 0x000000010e210819 */ /* 0x000fc4000000120f */
[----:B------:R-:W-:Y:S02]  /*14c0*/  @P0 SHF.L.U64.HI R22, R14, R31, R15 ;  /* 0x0000001f0e160219 */ /* 0x000fe4000001020f */
[----:B------:R-:W-:Y:S02]  /*14d0*/  @P0 SHF.R.U32.HI R17, RZ, R21, R32 ;  /* 0x00000015ff110219 */ /* 0x000fe40000011620 */
[----:B------:R-:W-:Y:S02]  /*14e0*/  @P0 LOP3.LUT R14, R23, R16, RZ, 0xfc, !PT ;  /* 0x00000010170e0212 */ /* 0x000fe400078efcff */
[----:B----4-:R-:W-:Y:S02]  /*14f0*/  @P0 SHF.L.U32 R30, R18, R31, RZ ;  /* 0x0000001f121e0219 */ /* 0x010fe400000006ff */
[----:B------:R-:W-:Y:S01]  /*1500*/  @P0 SHF.R.U64 R33, R33, R21, R20 ;  /* 0x0000001521210219 */ /* 0x000fe20000001214 */
[----:B------:R-:W-:Y:S01]  /*1510*/  IMAD.SHL.U32 R16, R14, 0x4, RZ ;  /* 0x000000040e107824 */ /* 0x000fe200078e00ff */
[----:B------:R-:W-:-:S02]  /*1520*/  @P0 LOP3.LUT R15, R22, R17, RZ, 0xfc, !PT ;  /* 0x00000011160f0212 */ /* 0x000fc400078efcff */
[----:B------:R-:W-:Y:S02]  /*1530*/  @P0 SHF.L.U64.HI R31, R18, R31, R19 ;  /* 0x0000001f121f0219 */ /* 0x000fe40000010213 */
[----:B------:R-:W-:Y:S02]  /*1540*/  @P0 LOP3.LUT R18, R30, R33, RZ, 0xfc, !PT ;  /* 0x000000211e120212 */ /* 0x000fe400078efcff */
[----:B------:R-:W-:Y:S02]  /*1550*/  @P0 SHF.R.U32.HI R20, RZ, R21, R20 ;  /* 0x00000015ff140219 */ /* 0x000fe40000011614 */
[----:B------:R-:W-:Y:S02]  /*1560*/  SHF.L.U64.HI R14, R14, 0x2, R15 ;  /* 0x000000020e0e7819 */ /* 0x000fe4000001020f */
[----:B------:R-:W-:Y:S02]  /*1570*/  SHF.L.W.U32.HI R22, R15, 0x2, R18 ;  /* 0x000000020f167819 */ /* 0x000fe40000010e12 */
[----:B------:R-:W-:-:S02]  /*1580*/  @P0 LOP3.LUT R19, R31, R20, RZ, 0xfc, !PT ;  /* 0x000000141f130212 */ /* 0x000fc400078efcff */
[----:B------:R-:W-:Y:S02]  /*1590*/  IADD3 RZ, P0, PT, RZ, -R16, RZ ;  /* 0x80000010ffff7210 */ /* 0x000fe40007f1e0ff */
[----:B------:R-:W-:Y:S02]  /*15a0*/  LOP3.LUT R15, RZ, R14, RZ, 0x33, !PT ;  /* 0x0000000eff0f7212 */ /* 0x000fe400078e33ff */
[----:B------:R-:W-:Y:S02]  /*15b0*/  SHF.L.W.U32.HI R18, R18, 0x2, R19 ;  /* 0x0000000212127819 */ /* 0x000fe40000010e13 */
[----:B------:R-:W-:Y:S02]  /*15c0*/  LOP3.LUT R17, RZ, R22, RZ, 0x33, !PT ;  /* 0x00000016ff117212 */ /* 0x000fe400078e33ff */
[----:B------:R-:W-:Y:S02]  /*15d0*/  IADD3.X R15, P0, PT, RZ, R15, RZ, P0, !PT ;  /* 0x0000000fff0f7210 */ /* 0x000fe4000071e4ff */
[----:B------:R-:W-:-:S02]  /*15e0*/  LOP3.LUT R20, RZ, R18, RZ, 0x33, !PT ;  /* 0x00000012ff147212 */ /* 0x000fc400078e33ff */
[----:B------:R-:W-:Y:S02]  /*15f0*/  IADD3.X R17, P1, PT, RZ, R17, RZ, P0, !PT ;  /* 0x00000011ff117210 */ /* 0x000fe4000073e4ff */
[----:B------:R-:W-:-:S03]  /*1600*/  ISETP.GT.U32.AND P2, PT, R22, -0x1, PT ;  /* 0xffffffff1600780c */ /* 0x000fc60003f44070 */
[----:B------:R-:W-:Y:S01]  /*1610*/  IMAD.X R21, RZ, RZ, R20, P1 ;  /* 0x000000ffff157224 */ /* 0x000fe200008e0614 */
[----:B------:R-:W-:-:S04]  /*1620*/  ISETP.GT.AND.EX P0, PT, R18, -0x1, PT, P2 ;  /* 0xffffffff1200780c */ /* 0x000fc80003f04320 */
[----:B------:R-:W-:Y:S02]  /*1630*/  SEL R21, R18, R21, P0 ;  /* 0x0000001512157207 */ /* 0x000fe40000000000 */
[----:B------:R-:W-:Y:S02]  /*1640*/  SEL R22, R22, R17, P0 ;  /* 0x0000001116167207 */ /* 0x000fe40000000000 */
[----:B------:R-:W-:-:S04]  /*1650*/  ISETP.NE.U32.AND P1, PT, R21, RZ, PT ;  /* 0x000000ff1500720c */ /* 0x000fc80003f25070 */
[----:B------:R-:W-:Y:S01]  /*1660*/  SEL R17, R22, R21, !P1 ;  /* 0x0000001516117207 */ /* 0x000fe20004800000 */
[----:B------:R-:W-:-:S05]  /*1670*/  @!P0 IMAD.MOV R16, RZ, RZ, -R16 ;  /* 0x000000ffff108224 */ /* 0x000fca00078e0a10 */
[----:B------:R-:W0:Y:S02]  /*1680*/  FLO.U32 R17, R17 ;  /* 0x0000001100117300 */ /* 0x000e2400000e0000 */
[C---:B0-----:R-:W-:Y:S02]  /*1690*/  IADD3 R23, PT, PT, -R17.reuse, 0x1f, RZ ;  /* 0x0000001f11177810 */ /* 0x041fe40007ffe1ff */
[----:B------:R-:W-:-:S03]  /*16a0*/  IADD3 R20, PT, PT, -R17, 0x3f, RZ ;  /* 0x0000003f11147810 */ /* 0x000fc60007ffe1ff */
[----:B------:R-:W-:Y:S01]  /*16b0*/  @P1 IMAD.MOV R20, RZ, RZ, R23 ;  /* 0x000000ffff141224 */ /* 0x000fe200078e0217 */
[----:B------:R-:W-:-:S04]  /*16c0*/  SEL R23, R14, R15, P0 ;  /* 0x0000000f0e177207 */ /* 0x000fc80000000000 */
[----:B------:R-:W-:-:S13]  /*16d0*/  ISETP.NE.AND P1, PT, R20, RZ, PT ;  /* 0x000000ff1400720c */ /* 0x000fda0003f25270 */
[----:B------:R-:W-:Y:S05]  /*16e0*/  @!P1 BRA `(.L_x_23) ;  /* 0x0000000000289947 */ /* 0x000fea0003800000 */
[----:B------:R-:W-:Y:S02]  /*16f0*/  LOP3.LUT R15, R20, 0x3f, RZ, 0xc0, !PT ;  /* 0x0000003f140f7812 */ /* 0x000fe400078ec0ff */
[--C-:B------:R-:W-:Y:S02]  /*1700*/  SHF.R.U64 R17, R16, 0x1, R23.reuse ;  /* 0x0000000110117819 */ /* 0x100fe40000001217 */
[----:B------:R-:W-:Y:S02]  /*1710*/  SHF.R.U32.HI R23, RZ, 0x1, R23 ;  /* 0x00000001ff177819 */ /* 0x000fe40000011617 */
[----:B------:R-:W-:Y:S02]  /*1720*/  LOP3.LUT R14, R20, 0x3f, RZ, 0xc, !PT ;  /* 0x0000003f140e7812 */ /* 0x000fe400078e0cff */
[CC--:B------:R-:W-:Y:S02]  /*1730*/  SHF.L.U64.HI R21, R22.reuse, R15.reuse, R21 ;  /* 0x0000000f16157219 */ /* 0x0c0fe40000010215 */
[----:B------:R-:W-:-:S02]  /*1740*/  SHF.L.U32 R15, R22, R15, RZ ;  /* 0x0000000f160f7219 */ /* 0x000fc400000006ff */
[-CC-:B------:R-:W-:Y:S02]  /*1750*/  SHF.R.U64 R22, R17, R14.reuse, R23.reuse ;  /* 0x0000000e11167219 */ /* 0x180fe40000001217 */
[----:B------:R-:W-:Y:S02]  /*1760*/  SHF.R.U32.HI R14, RZ, R14, R23 ;  /* 0x0000000eff0e7219 */ /* 0x000fe40000011617 */
[----:B------:R-:W-:Y:S02]  /*1770*/  LOP3.LUT R22, R15, R22, RZ, 0xfc, !PT ;  /* 0x000000160f167212 */ /* 0x000fe400078efcff */
[----:B------:R-:W-:-:S07]  /*1780*/  LOP3.LUT R21, R21, R14, RZ, 0xfc, !PT ;  /* 0x0000000e15157212 */ /* 0x000fce00078efcff */
.L_x_23:
[----:B------:R-:W-:Y:S05]  /*1790*/  BSYNC.RECONVERGENT B1 ;  /* 0x0000000000017941 */ /* 0x000fea0003800200 */
.L_x_22:
[----:B------:R-:W-:Y:S01]  /*17a0*/  IMAD.WIDE.U32 R16, R22, 0x2168c235, RZ ;  /* 0x2168c23516107825 */ /* 0x000fe200078e00ff */
[----:B------:R-:W-:-:S03]  /*17b0*/  SHF.R.U32.HI R19, RZ, 0x1e, R19 ;  /* 0x0000001eff137819 */ /* 0x000fc60000011613 */
[----:B------:R-:W-:Y:S01]  /*17c0*/  IMAD.MOV.U32 R14, RZ, RZ, R17 ;  /* 0x000000ffff0e7224 */ /* 0x000fe200078e0011 */
[----:B------:R-:W-:Y:S01]  /*17d0*/  IADD3 RZ, P1, PT, R16, R16, RZ ;  /* 0x0000001010ff7210 */ /* 0x000fe20007f3e0ff */
[----:B------:R-:W-:Y:S01]  /*17e0*/  IMAD.MOV.U32 R15, RZ, RZ, RZ ;  /* 0x000000ffff0f7224 */ /* 0x000fe200078e00ff */
[----:B------:R-:W-:Y:S01]  /*17f0*/  LEA.HI R18, R18, R19, RZ, 0x1 ;  /* 0x0000001312127211 */ /* 0x000fe200078f08ff */
[----:B------:R-:W-:-:S04]  /*1800*/  IMAD.HI.U32 R17, R21, -0x36f0255e, RZ ;  /* 0xc90fdaa215117827 */ /* 0x000fc800078e00ff */
[----:B------:R-:W-:-:S04]  /*1810*/  IMAD.WIDE.U32 R14, R22, -0x36f0255e, R14 ;  /* 0xc90fdaa2160e7825 */ /* 0x000fc800078e000e */
[----:B------:R-:W-:-:S04]  /*1820*/  IMAD.WIDE.U32 R14, P2, R21, 0x2168c235, R14 ;  /* 0x2168c235150e7825 */ /* 0x000fc8000784000e */
[----:B------:R-:W-:Y:S01]  /*1830*/  IMAD R21, R21, -0x36f0255e, RZ ;  /* 0xc90fdaa215157824 */ /* 0x000fe200078e02ff */
[----:B------:R-:W-:Y:S01]  /*1840*/  IADD3.X RZ, P1, PT, R14, R14, RZ, P1, !PT ;  /* 0x0000000e0eff7210 */ /* 0x000fe20000f3e4ff */
[----:B------:R-:W-:-:S03]  /*1850*/  IMAD.X R16, RZ, RZ, R17, P2 ;  /* 0x000000ffff107224 */ /* 0x000fc600010e0611 */
[----:B------:R-:W-:-:S04]  /*1860*/  IADD3 R15, P2, PT, R21, R15, RZ ;  /* 0x0000000f150f7210 */ /* 0x000fc80007f5e0ff */
[C---:B------:R-:W-:Y:S01]  /*1870*/  ISETP.GT.U32.AND P3, PT, R15.reuse, RZ, PT ;  /* 0x000000ff0f00720c */ /* 0x040fe20003f64070 */
[----:B------:R-:W-:Y:S01]  /*1880*/  IMAD.X R16, RZ, RZ, R16, P2 ;  /* 0x000000ffff107224 */ /* 0x000fe200010e0610 */
[----:B------:R-:W-:-:S04]  /*1890*/  IADD3.X R14, P2, PT, R15, R15, RZ, P1, !PT ;  /* 0x0000000f0f0e7210 */ /* 0x000fc80000f5e4ff */
[C---:B------:R-:W-:Y:S01]  /*18a0*/  ISETP.GT.AND.EX P1, PT, R16.reuse, RZ, PT, P3 ;  /* 0x000000ff1000720c */ /* 0x040fe20003f24330 */
[----:B------:R-:W-:-:S03]  /*18b0*/  IMAD.X R17, R16, 0x1, R16, P2 ;  /* 0x0000000110117824 */ /* 0x000fc600010e0610 */
[----:B------:R-:W-:Y:S02]  /*18c0*/  SEL R14, R14, R15, P1 ;  /* 0x0000000f0e0e7207 */ /* 0x000fe40000800000 */
[----:B------:R-:W-:Y:S02]  /*18d0*/  SEL R15, R17, R16, P1 ;  /* 0x00000010110f7207 */ /* 0x000fe40000800000 */
[----:B------:R-:W-:Y:S02]  /*18e0*/  IADD3 R34, P2, PT, R14, 0x1, RZ ;  /* 0x000000010e227810 */ /* 0x000fe40007f5e0ff */
[----:B------:R-:W-:Y:S02]  /*18f0*/  SEL R17, RZ, 0xffffffff, !P1 ;  /* 0xffffffffff117807 */ /* 0x000fe40004800000 */
[----:B------:R-:W-:Y:S01]  /*1900*/  LOP3.LUT P1, R13, R13, 0x80000000, RZ, 0xc0, !PT ;  /* 0x800000000d0d7812 */ /* 0x000fe2000782c0ff */
[----:B------:R-:W-:Y:S02]  /*1910*/  IMAD.X R15, RZ, RZ, R15, P2 ;  /* 0x000000ffff0f7224 */ /* 0x000fe400010e060f */
[----:B------:R-:W-:Y:S01]  /*1920*/  IMAD.IADD R14, R17, 0x1, -R20 ;  /* 0x00000001110e7824 */ /* 0x000fe200078e0a14 */
[----:B------:R-:W-:-:S02]  /*1930*/  @!P0 LOP3.LUT R13, R13, 0x80000000, RZ, 0x3c, !PT ;  /* 0x800000000d0d8812 */ /* 0x000fc400078e3cff */
[----:B------:R-:W-:Y:S01]  /*1940*/  SHF.R.U64 R34, R34, 0xa, R15 ;  /* 0x0000000a22227819 */ /* 0x000fe2000000120f */
[----:B------:R-:W-:-:S03]  /*1950*/  IMAD.SHL.U32 R14, R14, 0x100000, RZ ;  /* 0x001000000e0e7824 */ /* 0x000fc600078e00ff */
[----:B------:R-:W-:-:S03]  /*1960*/  IADD3 R34, P2, PT, R34, 0x1, RZ ;  /* 0x0000000122227810 */ /* 0x000fc60007f5e0ff */
[----:B------:R-:W-:Y:S01]  /*1970*/  @P1 IMAD.MOV R18, RZ, RZ, -R18 ;  /* 0x000000ffff121224 */ /* 0x000fe200078e0a12 */
[----:B------:R-:W-:-:S04]  /*1980*/  LEA.HI.X R15, R15, RZ, RZ, 0x16, P2 ;  /* 0x000000ff0f0f7211 */ /* 0x000fc800010fb4ff */
[--C-:B------:R-:W-:Y:S02]  /*1990*/  SHF.R.U64 R34, R34, 0x1, R15.reuse ;  /* 0x0000000122227819 */ /* 0x100fe4000000120f */
[----:B------:R-:W-:Y:S02]  /*19a0*/  SHF.R.U32.HI R15, RZ, 0x1, R15 ;  /* 0x00000001ff0f7819 */ /* 0x000fe4000001160f */
[----:B------:R-:W-:-:S04]  /*19b0*/  IADD3 R34, P2, P3, RZ, RZ, R34 ;  /* 0x000000ffff227210 */ /* 0x000fc80007b5e022 */
[----:B------:R-:W-:-:S04]  /*19c0*/  IADD3.X R14, PT, PT, R14, 0x3fe00000, R15, P2, P3 ;  /* 0x3fe000000e0e7810 */ /* 0x000fc800017e640f */
[----:B------:R-:W-:-:S07]  /*19d0*/  LOP3.LUT R35, R14, R13, RZ, 0xfc, !PT ;  /* 0x0000000d0e237212 */ /* 0x000fce00078efcff */
.L_x_17:
[----:B------:R-:W-:Y:S02]  /*19e0*/  IMAD.MOV.U32 R13, RZ, RZ, 0x0 ;  /* 0x00000000ff0d7424 */ /* 0x000fe400078e00ff */
[----:B------:R-:W-:Y:S02]  /*19f0*/  IMAD.MOV.U32 R36, RZ, RZ, R18 ;  /* 0x000000ffff247224 */ /* 0x000fe400078e0012 */
[----:B------:R-:W-:Y:S05]  /*1a00*/  RET.REL.NODEC R12 `(_Z8kuramotoPiPdS0_S0_S0_iid) ;  /* 0xffffffe40c7c7950 */ /* 0x000fea0003c3ffff */
.L_x_24:
        /* <DEDUP_REMOVED lines=15> */
.L_x_26:


//--------------------- .nv.global.init           --------------------------
	.section	.nv.global.init,"aw",@progbits
	.align	16
.nv.global.init:
	.type		__cudart_sin_cos_coeffs,@object
	.size		__cudart_sin_cos_coeffs,(__cudart_i2opi_d - __cudart_sin_cos_coeffs)
__cudart_sin_cos_coeffs:
        /*0000*/ 	.byte	0x46, 0xd2, 0xb0, 0x2c, 0xf1, 0xe5, 0x5a, 0xbe, 0x92, 0xe3, 0xac, 0x69, 0xe3, 0x1d, 0xc7, 0x3e
        /*0010*/ 	.byte	0xa1, 0x62, 0xdb, 0x19, 0xa0, 0x01, 0x2a, 0xbf, 0x18, 0x08, 0x11, 0x11, 0x11, 0x11, 0x81, 0x3f
        /*0020*/ 	.byte	0x54, 0x55, 0x55, 0x55, 0x55, 0x55, 0xc5, 0xbf, 0x00, 0x00, 0x00, 0x00, 0x00, 0x00, 0x00, 0x00
        /*0030*/ 	.byte	0x00, 0x00, 0x00, 0x00, 0x00, 0x00, 0x00, 0x00, 0x64, 0x81, 0xfd, 0x20, 0x83, 0xff, 0xa8, 0xbd
        /*0040*/ 	.byte	0x28, 0x85, 0xef, 0xc1, 0xa7, 0xee, 0x21, 0x3e, 0xd9, 0xe6, 0x06, 0x8e, 0x4f, 0x7e, 0x92, 0xbe
        /*0050*/ 	.byte	0xe9, 0xbc, 0xdd, 0x19, 0xa0, 0x01, 0xfa, 0x3e, 0x47, 0x5d, 0xc1, 0x16, 0x6c, 0xc1, 0x56, 0xbf
        /*0060*/ 	.byte	0x51, 0x55, 0x55, 0x55, 0x55, 0x55, 0xa5, 0x3f, 0x00, 0x00, 0x00, 0x00, 0x00, 0x00, 0xe0, 0xbf
        /*0070*/ 	.byte	0x00, 0x00, 0x00, 0x00, 0x00, 0x00, 0xf0, 0x3f, 0x00, 0x00, 0x00, 0x00, 0x00, 0x00, 0x00, 0x00
	.type		__cudart_i2opi_d,@object
	.size		__cudart_i2opi_d,(.L_0 - __cudart_i2opi_d)
__cudart_i2opi_d:
        /* <DEDUP_REMOVED lines=9> */
.L_0:


//--------------------- .nv.shared.reserved.0     --------------------------
	.section	.nv.shared.reserved.0,"aw",@nobits
	.weak		__nv_reservedSMEM_offset_0_alias
	.size		__nv_reservedSMEM_offset_0_alias, 0, 64
	.other		__nv_reservedSMEM_offset_0_alias,@"STO_CUDA_RESERVED_SHARED STV_DEFAULT"
__nv_reservedSMEM_offset_0_alias:
	.zero		0
	.zero		64


//--------------------- .nv.constant0._Z12update_thetaPdS_S_S_S_ii --------------------------
	.section	.nv.constant0._Z12update_thetaPdS_S_S_S_ii,"a",@progbits
	.sectionflags	@""
	.align	4
.nv.constant0._Z12update_thetaPdS_S_S_S_ii:
	.zero		944


//--------------------- .nv.constant0._Z8kuramotoPiPdS0_S0_S0_iid --------------------------
	.section	.nv.constant0._Z8kuramotoPiPdS0_S0_S0_iid,"a",@progbits
	.sectionflags	@""
	.align	4
.nv.constant0._Z8kuramotoPiPdS0_S0_S0_iid:
	.zero		952


//--------------------- SYMBOLS --------------------------

	.type		.nv.reservedSmem.offset0,@object
	.size		.nv.reservedSmem.offset0,0x4
